//
// Generated by NVIDIA NVVM Compiler
//
// Compiler Build ID: CL-36424714
// Cuda compilation tools, release 13.0, V13.0.88
// Based on NVVM 20.0.0
//

.version 9.0
.target sm_100
.address_size 64

	// .globl	_Z19matrixMultiplyTiledPfS_S_i
// _ZZ19matrixMultiplyTiledPfS_S_iE4ds_A has been demoted
// _ZZ19matrixMultiplyTiledPfS_S_iE4ds_B has been demoted

.visible .entry _Z19matrixMultiplyTiledPfS_S_i(
	.param .u64 .ptr .align 1 _Z19matrixMultiplyTiledPfS_S_i_param_0,
	.param .u64 .ptr .align 1 _Z19matrixMultiplyTiledPfS_S_i_param_1,
	.param .u64 .ptr .align 1 _Z19matrixMultiplyTiledPfS_S_i_param_2,
	.param .u32 _Z19matrixMultiplyTiledPfS_S_i_param_3
)
{
	.reg .pred 	%p<10>;
	.reg .b32 	%r<42>;
	.reg .b32 	%f<63>;
	.reg .b64 	%rd<13>;
	// demoted variable
	.shared .align 4 .b8 _ZZ19matrixMultiplyTiledPfS_S_iE4ds_A[1024];
	// demoted variable
	.shared .align 4 .b8 _ZZ19matrixMultiplyTiledPfS_S_iE4ds_B[1024];
	ld.param.u64 	%rd4, [_Z19matrixMultiplyTiledPfS_S_i_param_0];
	ld.param.u64 	%rd5, [_Z19matrixMultiplyTiledPfS_S_i_param_1];
	ld.param.u64 	%rd6, [_Z19matrixMultiplyTiledPfS_S_i_param_2];
	ld.param.u32 	%r24, [_Z19matrixMultiplyTiledPfS_S_i_param_3];
	mov.u32 	%r25, %ctaid.x;
	mov.u32 	%r26, %ctaid.y;
	mov.u32 	%r37, %tid.x;
	mov.u32 	%r39, %tid.y;
	shl.b32 	%r27, %r26, 4;
	add.s32 	%r3, %r27, %r39;
	shl.b32 	%r4, %r25, 4;
	add.s32 	%r5, %r4, %r37;
	setp.lt.s32 	%p1, %r24, 1;
	mov.f32 	%f62, 0f00000000;
	@%p1 bra 	$L__BB0_7;
	add.s32 	%r28, %r24, 15;
	shr.u32 	%r29, %r28, 4;
	shl.b32 	%r30, %r39, 6;
	mov.u32 	%r31, _ZZ19matrixMultiplyTiledPfS_S_iE4ds_A;
	add.s32 	%r6, %r31, %r30;
	shl.b32 	%r32, %r37, 2;
	add.s32 	%r7, %r6, %r32;
	mov.u32 	%r33, _ZZ19matrixMultiplyTiledPfS_S_iE4ds_B;
	add.s32 	%r9, %r33, %r32;
	add.s32 	%r8, %r9, %r30;
	neg.s32 	%r41, %r29;
	mad.lo.s32 	%r34, %r39, %r24, %r37;
	add.s32 	%r40, %r34, %r4;
	shl.b32 	%r12, %r24, 4;
	mad.lo.s32 	%r38, %r24, %r3, %r37;
	cvta.to.global.u64 	%rd1, %rd4;
	cvta.to.global.u64 	%rd2, %rd5;
	mov.f32 	%f62, 0f00000000;
$L__BB0_2:
	setp.ge.u32 	%p2, %r3, %r24;
	mul.wide.s32 	%rd7, %r38, 4;
	add.s64 	%rd3, %rd1, %rd7;
	setp.ge.s32 	%p3, %r37, %r24;
	mov.f32 	%f60, 0f00000000;
	or.pred  	%p4, %p2, %p3;
	@%p4 bra 	$L__BB0_4;
	ld.global.f32 	%f60, [%rd3];
$L__BB0_4:
	setp.ge.u32 	%p5, %r5, %r24;
	st.shared.f32 	[%r7], %f60;
	setp.ge.s32 	%p6, %r39, %r24;
	mov.f32 	%f61, 0f00000000;
	or.pred  	%p7, %p5, %p6;
	@%p7 bra 	$L__BB0_6;
	mul.wide.u32 	%rd8, %r40, 4;
	add.s64 	%rd9, %rd2, %rd8;
	ld.global.f32 	%f61, [%rd9];
$L__BB0_6:
	st.shared.f32 	[%r8], %f61;
	bar.sync 	0;
	ld.shared.f32 	%f12, [%r6];
	ld.shared.f32 	%f13, [%r9];
	fma.rn.f32 	%f14, %f12, %f13, %f62;
	ld.shared.f32 	%f15, [%r6+4];
	ld.shared.f32 	%f16, [%r9+64];
	fma.rn.f32 	%f17, %f15, %f16, %f14;
	ld.shared.f32 	%f18, [%r6+8];
	ld.shared.f32 	%f19, [%r9+128];
	fma.rn.f32 	%f20, %f18, %f19, %f17;
	ld.shared.f32 	%f21, [%r6+12];
	ld.shared.f32 	%f22, [%r9+192];
	fma.rn.f32 	%f23, %f21, %f22, %f20;
	ld.shared.f32 	%f24, [%r6+16];
	ld.shared.f32 	%f25, [%r9+256];
	fma.rn.f32 	%f26, %f24, %f25, %f23;
	ld.shared.f32 	%f27, [%r6+20];
	ld.shared.f32 	%f28, [%r9+320];
	fma.rn.f32 	%f29, %f27, %f28, %f26;
	ld.shared.f32 	%f30, [%r6+24];
	ld.shared.f32 	%f31, [%r9+384];
	fma.rn.f32 	%f32, %f30, %f31, %f29;
	ld.shared.f32 	%f33, [%r6+28];
	ld.shared.f32 	%f34, [%r9+448];
	fma.rn.f32 	%f35, %f33, %f34, %f32;
	ld.shared.f32 	%f36, [%r6+32];
	ld.shared.f32 	%f37, [%r9+512];
	fma.rn.f32 	%f38, %f36, %f37, %f35;
	ld.shared.f32 	%f39, [%r6+36];
	ld.shared.f32 	%f40, [%r9+576];
	fma.rn.f32 	%f41, %f39, %f40, %f38;
	ld.shared.f32 	%f42, [%r6+40];
	ld.shared.f32 	%f43, [%r9+640];
	fma.rn.f32 	%f44, %f42, %f43, %f41;
	ld.shared.f32 	%f45, [%r6+44];
	ld.shared.f32 	%f46, [%r9+704];
	fma.rn.f32 	%f47, %f45, %f46, %f44;
	ld.shared.f32 	%f48, [%r6+48];
	ld.shared.f32 	%f49, [%r9+768];
	fma.rn.f32 	%f50, %f48, %f49, %f47;
	ld.shared.f32 	%f51, [%r6+52];
	ld.shared.f32 	%f52, [%r9+832];
	fma.rn.f32 	%f53, %f51, %f52, %f50;
	ld.shared.f32 	%f54, [%r6+56];
	ld.shared.f32 	%f55, [%r9+896];
	fma.rn.f32 	%f56, %f54, %f55, %f53;
	ld.shared.f32 	%f57, [%r6+60];
	ld.shared.f32 	%f58, [%r9+960];
	fma.rn.f32 	%f62, %f57, %f58, %f56;
	bar.sync 	0;
	add.s32 	%r41, %r41, 1;
	setp.ne.s32 	%p8, %r41, 0;
	add.s32 	%r40, %r40, %r12;
	add.s32 	%r39, %r39, 16;
	add.s32 	%r38, %r38, 16;
	add.s32 	%r37, %r37, 16;
	@%p8 bra 	$L__BB0_2;
$L__BB0_7:
	max.s32 	%r35, %r3, %r5;
	setp.ge.s32 	%p9, %r35, %r24;
	@%p9 bra 	$L__BB0_9;
	mad.lo.s32 	%r36, %r24, %r3, %r5;
	cvta.to.global.u64 	%rd10, %rd6;
	mul.wide.u32 	%rd11, %r36, 4;
	add.s64 	%rd12, %rd10, %rd11;
	st.global.f32 	[%rd12], %f62;
$L__BB0_9:
	ret;

}
	// .globl	_Z9conv2dGPUPjPiS0_ii
.visible .entry _Z9conv2dGPUPjPiS0_ii(
	.param .u64 .ptr .align 1 _Z9conv2dGPUPjPiS0_ii_param_0,
	.param .u64 .ptr .align 1 _Z9conv2dGPUPjPiS0_ii_param_1,
	.param .u64 .ptr .align 1 _Z9conv2dGPUPjPiS0_ii_param_2,
	.param .u32 _Z9conv2dGPUPjPiS0_ii_param_3,
	.param .u32 _Z9conv2dGPUPjPiS0_ii_param_4
)
{
	.reg .pred 	%p<89>;
	.reg .b32 	%r<172>;
	.reg .b64 	%rd<62>;

	ld.param.u64 	%rd6, [_Z9conv2dGPUPjPiS0_ii_param_0];
	ld.param.u64 	%rd7, [_Z9conv2dGPUPjPiS0_ii_param_1];
	ld.param.u64 	%rd5, [_Z9conv2dGPUPjPiS0_ii_param_2];
	ld.param.u32 	%r75, [_Z9conv2dGPUPjPiS0_ii_param_3];
	ld.param.u32 	%r76, [_Z9conv2dGPUPjPiS0_ii_param_4];
	cvta.to.global.u64 	%rd1, %rd7;
	cvta.to.global.u64 	%rd2, %rd6;
	mov.u32 	%r77, %ctaid.y;
	mov.u32 	%r78, %ntid.y;
	mov.u32 	%r79, %tid.y;
	mad.lo.s32 	%r1, %r77, %r78, %r79;
	mov.u32 	%r80, %ctaid.x;
	mov.u32 	%r81, %ntid.x;
	mov.u32 	%r82, %tid.x;
	mad.lo.s32 	%r2, %r80, %r81, %r82;
	max.s32 	%r83, %r1, %r2;
	setp.ge.s32 	%p2, %r83, %r75;
	@%p2 bra 	$L__BB1_45;
	setp.lt.s32 	%p3, %r76, 1;
	mov.b32 	%r147, 0;
	@%p3 bra 	$L__BB1_44;
	shr.u32 	%r86, %r76, 1;
	sub.s32 	%r3, %r1, %r86;
	sub.s32 	%r4, %r2, %r86;
	and.b32  	%r5, %r76, 7;
	add.s32 	%r6, %r5, -1;
	and.b32  	%r7, %r76, 3;
	and.b32  	%r8, %r76, 2147483640;
	and.b32  	%r9, %r76, 1;
	mov.b32 	%r143, 0;
	mov.u32 	%r147, %r143;
$L__BB1_3:
	setp.lt.u32 	%p4, %r76, 8;
	add.s32 	%r89, %r3, %r143;
	setp.gt.s32 	%p5, %r89, -1;
	setp.lt.s32 	%p6, %r89, %r75;
	and.pred  	%p1, %p5, %p6;
	mul.lo.s32 	%r12, %r89, %r75;
	mul.lo.s32 	%r13, %r143, %r76;
	mov.b32 	%r163, 0;
	@%p4 bra 	$L__BB1_22;
	mov.b32 	%r145, 0;
	cvt.u64.u32 	%rd12, %r13;
$L__BB1_5:
	.pragma "nounroll";
	add.s32 	%r16, %r4, %r145;
	setp.gt.s32 	%p7, %r16, -1;
	setp.lt.s32 	%p8, %r16, %r75;
	and.pred  	%p9, %p7, %p8;
	and.pred  	%p10, %p1, %p9;
	not.pred 	%p11, %p10;
	@%p11 bra 	$L__BB1_7;
	add.s32 	%r91, %r16, %r12;
	mul.wide.u32 	%rd8, %r91, 4;
	add.s64 	%rd9, %rd2, %rd8;
	ld.global.u32 	%r92, [%rd9];
	add.s32 	%r93, %r145, %r13;
	mul.wide.u32 	%rd10, %r93, 4;
	add.s64 	%rd11, %rd1, %rd10;
	ld.global.u32 	%r94, [%rd11];
	mad.lo.s32 	%r147, %r94, %r92, %r147;
$L__BB1_7:
	add.s32 	%r19, %r16, 1;
	setp.gt.s32 	%p12, %r19, -1;
	setp.lt.s32 	%p13, %r19, %r75;
	and.pred  	%p14, %p12, %p13;
	and.pred  	%p15, %p1, %p14;
	cvt.u64.u32 	%rd13, %r145;
	add.s64 	%rd14, %rd13, %rd12;
	shl.b64 	%rd15, %rd14, 2;
	add.s64 	%rd3, %rd1, %rd15;
	not.pred 	%p16, %p15;
	@%p16 bra 	$L__BB1_9;
	add.s32 	%r95, %r19, %r12;
	mul.wide.u32 	%rd16, %r95, 4;
	add.s64 	%rd17, %rd2, %rd16;
	ld.global.u32 	%r96, [%rd17];
	ld.global.u32 	%r97, [%rd3+4];
	mad.lo.s32 	%r147, %r97, %r96, %r147;
$L__BB1_9:
	add.s32 	%r22, %r16, 2;
	setp.gt.s32 	%p17, %r22, -1;
	setp.lt.s32 	%p18, %r22, %r75;
	and.pred  	%p19, %p17, %p18;
	and.pred  	%p20, %p1, %p19;
	not.pred 	%p21, %p20;
	@%p21 bra 	$L__BB1_11;
	add.s32 	%r98, %r22, %r12;
	mul.wide.u32 	%rd18, %r98, 4;
	add.s64 	%rd19, %rd2, %rd18;
	ld.global.u32 	%r99, [%rd19];
	ld.global.u32 	%r100, [%rd3+8];
	mad.lo.s32 	%r147, %r100, %r99, %r147;
$L__BB1_11:
	add.s32 	%r25, %r16, 3;
	setp.gt.s32 	%p22, %r25, -1;
	setp.lt.s32 	%p23, %r25, %r75;
	and.pred  	%p24, %p22, %p23;
	and.pred  	%p25, %p1, %p24;
	not.pred 	%p26, %p25;
	@%p26 bra 	$L__BB1_13;
	add.s32 	%r101, %r25, %r12;
	mul.wide.u32 	%rd20, %r101, 4;
	add.s64 	%rd21, %rd2, %rd20;
	ld.global.u32 	%r102, [%rd21];
	ld.global.u32 	%r103, [%rd3+12];
	mad.lo.s32 	%r147, %r103, %r102, %r147;
$L__BB1_13:
	add.s32 	%r28, %r16, 4;
	setp.gt.s32 	%p27, %r28, -1;
	setp.lt.s32 	%p28, %r28, %r75;
	and.pred  	%p29, %p27, %p28;
	and.pred  	%p30, %p1, %p29;
	not.pred 	%p31, %p30;
	@%p31 bra 	$L__BB1_15;
	add.s32 	%r104, %r28, %r12;
	mul.wide.u32 	%rd22, %r104, 4;
	add.s64 	%rd23, %rd2, %rd22;
	ld.global.u32 	%r105, [%rd23];
	ld.global.u32 	%r106, [%rd3+16];
	mad.lo.s32 	%r147, %r106, %r105, %r147;
$L__BB1_15:
	add.s32 	%r31, %r16, 5;
	setp.gt.s32 	%p32, %r31, -1;
	setp.lt.s32 	%p33, %r31, %r75;
	and.pred  	%p34, %p32, %p33;
	and.pred  	%p35, %p1, %p34;
	not.pred 	%p36, %p35;
	@%p36 bra 	$L__BB1_17;
	add.s32 	%r107, %r31, %r12;
	mul.wide.u32 	%rd24, %r107, 4;
	add.s64 	%rd25, %rd2, %rd24;
	ld.global.u32 	%r108, [%rd25];
	ld.global.u32 	%r109, [%rd3+20];
	mad.lo.s32 	%r147, %r109, %r108, %r147;
$L__BB1_17:
	add.s32 	%r34, %r16, 6;
	setp.gt.s32 	%p37, %r34, -1;
	setp.lt.s32 	%p38, %r34, %r75;
	and.pred  	%p39, %p37, %p38;
	and.pred  	%p40, %p1, %p39;
	not.pred 	%p41, %p40;
	@%p41 bra 	$L__BB1_19;
	add.s32 	%r110, %r34, %r12;
	mul.wide.u32 	%rd26, %r110, 4;
	add.s64 	%rd27, %rd2, %rd26;
	ld.global.u32 	%r111, [%rd27];
	ld.global.u32 	%r112, [%rd3+24];
	mad.lo.s32 	%r147, %r112, %r111, %r147;
$L__BB1_19:
	add.s32 	%r37, %r16, 7;
	setp.gt.s32 	%p42, %r37, -1;
	setp.lt.s32 	%p43, %r37, %r75;
	and.pred  	%p44, %p42, %p43;
	and.pred  	%p45, %p1, %p44;
	not.pred 	%p46, %p45;
	@%p46 bra 	$L__BB1_21;
	add.s32 	%r113, %r37, %r12;
	mul.wide.u32 	%rd28, %r113, 4;
	add.s64 	%rd29, %rd2, %rd28;
	ld.global.u32 	%r114, [%rd29];
	ld.global.u32 	%r115, [%rd3+28];
	mad.lo.s32 	%r147, %r115, %r114, %r147;
$L__BB1_21:
	add.s32 	%r145, %r145, 8;
	setp.ne.s32 	%p47, %r145, %r8;
	mov.u32 	%r163, %r8;
	@%p47 bra 	$L__BB1_5;
$L__BB1_22:
	setp.eq.s32 	%p48, %r5, 0;
	@%p48 bra 	$L__BB1_43;
	setp.lt.u32 	%p49, %r6, 3;
	@%p49 bra 	$L__BB1_33;
	add.s32 	%r44, %r4, %r163;
	setp.gt.s32 	%p50, %r44, -1;
	setp.lt.s32 	%p51, %r44, %r75;
	and.pred  	%p52, %p50, %p51;
	and.pred  	%p53, %p1, %p52;
	not.pred 	%p54, %p53;
	@%p54 bra 	$L__BB1_26;
	add.s32 	%r117, %r44, %r12;
	mul.wide.u32 	%rd30, %r117, 4;
	add.s64 	%rd31, %rd2, %rd30;
	ld.global.u32 	%r118, [%rd31];
	add.s32 	%r119, %r163, %r13;
	mul.wide.u32 	%rd32, %r119, 4;
	add.s64 	%rd33, %rd1, %rd32;
	ld.global.u32 	%r120, [%rd33];
	mad.lo.s32 	%r147, %r120, %r118, %r147;
$L__BB1_26:
	add.s32 	%r47, %r44, 1;
	setp.gt.s32 	%p55, %r47, -1;
	setp.lt.s32 	%p56, %r47, %r75;
	and.pred  	%p57, %p55, %p56;
	and.pred  	%p58, %p1, %p57;
	cvt.u64.u32 	%rd34, %r13;
	cvt.u64.u32 	%rd35, %r163;
	add.s64 	%rd36, %rd35, %rd34;
	shl.b64 	%rd37, %rd36, 2;
	add.s64 	%rd4, %rd1, %rd37;
	not.pred 	%p59, %p58;
	@%p59 bra 	$L__BB1_28;
	add.s32 	%r121, %r47, %r12;
	mul.wide.u32 	%rd38, %r121, 4;
	add.s64 	%rd39, %rd2, %rd38;
	ld.global.u32 	%r122, [%rd39];
	ld.global.u32 	%r123, [%rd4+4];
	mad.lo.s32 	%r147, %r123, %r122, %r147;
$L__BB1_28:
	add.s32 	%r50, %r44, 2;
	setp.gt.s32 	%p60, %r50, -1;
	setp.lt.s32 	%p61, %r50, %r75;
	and.pred  	%p62, %p60, %p61;
	and.pred  	%p63, %p1, %p62;
	not.pred 	%p64, %p63;
	@%p64 bra 	$L__BB1_30;
	add.s32 	%r124, %r50, %r12;
	mul.wide.u32 	%rd40, %r124, 4;
	add.s64 	%rd41, %rd2, %rd40;
	ld.global.u32 	%r125, [%rd41];
	ld.global.u32 	%r126, [%rd4+8];
	mad.lo.s32 	%r147, %r126, %r125, %r147;
$L__BB1_30:
	add.s32 	%r53, %r44, 3;
	setp.gt.s32 	%p65, %r53, -1;
	setp.lt.s32 	%p66, %r53, %r75;
	and.pred  	%p67, %p65, %p66;
	and.pred  	%p68, %p1, %p67;
	not.pred 	%p69, %p68;
	@%p69 bra 	$L__BB1_32;
	add.s32 	%r127, %r53, %r12;
	mul.wide.u32 	%rd42, %r127, 4;
	add.s64 	%rd43, %rd2, %rd42;
	ld.global.u32 	%r128, [%rd43];
	ld.global.u32 	%r129, [%rd4+12];
	mad.lo.s32 	%r147, %r129, %r128, %r147;
$L__BB1_32:
	add.s32 	%r163, %r163, 4;
$L__BB1_33:
	setp.eq.s32 	%p70, %r7, 0;
	@%p70 bra 	$L__BB1_43;
	setp.eq.s32 	%p71, %r7, 1;
	@%p71 bra 	$L__BB1_40;
	add.s32 	%r60, %r4, %r163;
	setp.gt.s32 	%p72, %r60, -1;
	setp.lt.s32 	%p73, %r60, %r75;
	and.pred  	%p74, %p72, %p73;
	and.pred  	%p75, %p1, %p74;
	not.pred 	%p76, %p75;
	@%p76 bra 	$L__BB1_37;
	add.s32 	%r131, %r60, %r12;
	mul.wide.u32 	%rd44, %r131, 4;
	add.s64 	%rd45, %rd2, %rd44;
	ld.global.u32 	%r132, [%rd45];
	add.s32 	%r133, %r163, %r13;
	mul.wide.u32 	%rd46, %r133, 4;
	add.s64 	%rd47, %rd1, %rd46;
	ld.global.u32 	%r134, [%rd47];
	mad.lo.s32 	%r147, %r134, %r132, %r147;
$L__BB1_37:
	add.s32 	%r63, %r60, 1;
	setp.gt.s32 	%p77, %r63, -1;
	setp.lt.s32 	%p78, %r63, %r75;
	and.pred  	%p79, %p77, %p78;
	and.pred  	%p80, %p1, %p79;
	not.pred 	%p81, %p80;
	@%p81 bra 	$L__BB1_39;
	add.s32 	%r135, %r63, %r12;
	mul.wide.u32 	%rd48, %r135, 4;
	add.s64 	%rd49, %rd2, %rd48;
	ld.global.u32 	%r136, [%rd49];
	cvt.u64.u32 	%rd50, %r13;
	cvt.u64.u32 	%rd51, %r163;
	add.s64 	%rd52, %rd51, %rd50;
	shl.b64 	%rd53, %rd52, 2;
	add.s64 	%rd54, %rd1, %rd53;
	ld.global.u32 	%r137, [%rd54+4];
	mad.lo.s32 	%r147, %r137, %r136, %r147;
$L__BB1_39:
	add.s32 	%r163, %r163, 2;
$L__BB1_40:
	setp.eq.s32 	%p82, %r9, 0;
	@%p82 bra 	$L__BB1_43;
	add.s32 	%r70, %r4, %r163;
	setp.gt.s32 	%p83, %r70, -1;
	setp.lt.s32 	%p84, %r70, %r75;
	and.pred  	%p85, %p83, %p84;
	and.pred  	%p86, %p1, %p85;
	not.pred 	%p87, %p86;
	@%p87 bra 	$L__BB1_43;
	add.s32 	%r138, %r70, %r12;
	mul.wide.u32 	%rd55, %r138, 4;
	add.s64 	%rd56, %rd2, %rd55;
	ld.global.u32 	%r139, [%rd56];
	add.s32 	%r140, %r163, %r13;
	mul.wide.u32 	%rd57, %r140, 4;
	add.s64 	%rd58, %rd1, %rd57;
	ld.global.u32 	%r141, [%rd58];
	mad.lo.s32 	%r147, %r141, %r139, %r147;
$L__BB1_43:
	add.s32 	%r143, %r143, 1;
	setp.ne.s32 	%p88, %r143, %r76;
	@%p88 bra 	$L__BB1_3;
$L__BB1_44:
	mad.lo.s32 	%r142, %r75, %r1, %r2;
	cvta.to.global.u64 	%rd59, %rd5;
	mul.wide.s32 	%rd60, %r142, 4;
	add.s64 	%rd61, %rd59, %rd60;
	st.global.u32 	[%rd61], %r147;
$L__BB1_45:
	ret;

}


// ===== COMPILED SASS (sm_100) =====

	.target	sm_100

	.elftype	@"ET_EXEC"


//--------------------- .note.nv.tkinfo           --------------------------
	.section	.note.nv.tkinfo,"",@"SHT_NOTE"
	.sectionflags	@"SHF_NOTE_NV_TKINFO"
	.tkinfo
        /*0018*/ 	.word	0x00000002
        /*0030*/ 	.string	""
        /*0030*/ 	.string	"ptxas"
        /*0030*/ 	.string	"Cuda compilation tools, release 13.0, V13.0.88"
        /*0030*/ 	.string	"Build cuda_13.0.r13.0/compiler.36424714_0"
        /*0030*/ 	.string	"-arch sm_100 -m 64 "



//--------------------- .note.nv.cuinfo           --------------------------
	.section	.note.nv.cuinfo,"",@"SHT_NOTE"
	.sectionflags	@"SHF_NOTE_NV_CUINFO"
        /*0018*/ 	.short	0x0002
        /*001a*/ 	.short	0x0064
        /*001c*/ 	.short	0x0082
	.zero		2


//--------------------- .nv.info                  --------------------------
	.section	.nv.info,"",@"SHT_CUDA_INFO"
	.align	4


	//----- nvinfo : EIATTR_REGCOUNT
	.align		4
        /*0000*/ 	.byte	0x04, 0x2f
        /*0002*/ 	.short	(.L_1 - .L_0)
	.align		4
.L_0:
        /*0004*/ 	.word	index@(_Z19matrixMultiplyTiledPfS_S_i)
        /*0008*/ 	.word	0x00000020


	//----- nvinfo : EIATTR_FRAME_SIZE
	.align		4
.L_1:
        /*000c*/ 	.byte	0x04, 0x11
        /*000e*/ 	.short	(.L_3 - .L_2)
	.align		4
.L_2:
        /*0010*/ 	.word	index@(_Z19matrixMultiplyTiledPfS_S_i)
        /*0014*/ 	.word	0x00000000


	//----- nvinfo : EIATTR_REGCOUNT
	.align		4
.L_3:
        /*0018*/ 	.byte	0x04, 0x2f
        /*001a*/ 	.short	(.L_5 - .L_4)
	.align		4
.L_4:
        /*001c*/ 	.word	index@(_Z9conv2dGPUPjPiS0_ii)
        /*0020*/ 	.word	0x00000020


	//----- nvinfo : EIATTR_FRAME_SIZE
	.align		4
.L_5:
        /*0024*/ 	.byte	0x04, 0x11
        /*0026*/ 	.short	(.L_7 - .L_6)
	.align		4
.L_6:
        /*0028*/ 	.word	index@(_Z9conv2dGPUPjPiS0_ii)
        /*002c*/ 	.word	0x00000000


	//----- nvinfo : EIATTR_MIN_STACK_SIZE
	.align		4
.L_7:
        /*0030*/ 	.byte	0x04, 0x12
        /*0032*/ 	.short	(.L_9 - .L_8)
	.align		4
.L_8:
        /*0034*/ 	.word	index@(_Z9conv2dGPUPjPiS0_ii)
        /*0038*/ 	.word	0x00000000


	//----- nvinfo : EIATTR_MIN_STACK_SIZE
	.align		4
.L_9:
        /*003c*/ 	.byte	0x04, 0x12
        /*003e*/ 	.short	(.L_11 - .L_10)
	.align		4
.L_10:
        /*0040*/ 	.word	index@(_Z19matrixMultiplyTiledPfS_S_i)
        /*0044*/ 	.word	0x00000000
.L_11:


//--------------------- .nv.compat                --------------------------
	.section	.nv.compat,"",@"SHT_CUDA_COMPAT_INFO"
	.align	4
        /*0000*/ 	.byte	0x02, 0x09, 0x00, 0x00, 0x02, 0x02, 0x01, 0x00, 0x02, 0x05, 0x05, 0x00, 0x03, 0x07, 0x01, 0x01
        /*0010*/ 	.byte	0x02, 0x03, 0x00, 0x00, 0x02, 0x06, 0x01, 0x00, 0x04, 0x0b, 0x08, 0x00, 0x09, 0x00, 0x00, 0x00
        /*0020*/ 	.byte	0x00, 0x00, 0x00, 0x00


//--------------------- .nv.info._Z9conv2dGPUPjPiS0_ii --------------------------
	.section	.nv.info._Z9conv2dGPUPjPiS0_ii,"",@"SHT_CUDA_INFO"
	.sectionflags	@""
	.align	4


	//----- nvinfo : EIATTR_CUDA_API_VERSION
	.align		4
        /*0000*/ 	.byte	0x04, 0x37
        /*0002*/ 	.short	(.L_13 - .L_12)
.L_12:
        /*0004*/ 	.word	0x00000082


	//----- nvinfo : EIATTR_KPARAM_INFO
	.align		4
.L_13:
        /*0008*/ 	.byte	0x04, 0x17
        /*000a*/ 	.short	(.L_15 - .L_14)
.L_14:
        /*000c*/ 	.word	0x00000000
        /*0010*/ 	.short	0x0004
        /*0012*/ 	.short	0x001c
        /*0014*/ 	.byte	0x00, 0xf0, 0x11, 0x00


	//----- nvinfo : EIATTR_KPARAM_INFO
	.align		4
.L_15:
        /*0018*/ 	.byte	0x04, 0x17
        /*001a*/ 	.short	(.L_17 - .L_16)
.L_16:
        /*001c*/ 	.word	0x00000000
        /*0020*/ 	.short	0x0003
        /*0022*/ 	.short	0x0018
        /*0024*/ 	.byte	0x00, 0xf0, 0x11, 0x00


	//----- nvinfo : EIATTR_KPARAM_INFO
	.align		4
.L_17:
        /*0028*/ 	.byte	0x04, 0x17
        /*002a*/ 	.short	(.L_19 - .L_18)
.L_18:
        /*002c*/ 	.word	0x00000000
        /*0030*/ 	.short	0x0002
        /*0032*/ 	.short	0x0010
        /*0034*/ 	.byte	0x00, 0xf5, 0x21, 0x00


	//----- nvinfo : EIATTR_KPARAM_INFO
	.align		4
.L_19:
        /*0038*/ 	.byte	0x04, 0x17
        /*003a*/ 	.short	(.L_21 - .L_20)
.L_20:
        /*003c*/ 	.word	0x00000000
        /*0040*/ 	.short	0x0001
        /*0042*/ 	.short	0x0008
        /*0044*/ 	.byte	0x00, 0xf5, 0x21, 0x00


	//----- nvinfo : EIATTR_KPARAM_INFO
	.align		4
.L_21:
        /*0048*/ 	.byte	0x04, 0x17
        /*004a*/ 	.short	(.L_23 - .L_22)
.L_22:
        /*004c*/ 	.word	0x00000000
        /*0050*/ 	.short	0x0000
        /*0052*/ 	.short	0x0000
        /*0054*/ 	.byte	0x00, 0xf5, 0x21, 0x00


	//----- nvinfo : EIATTR_SPARSE_MMA_MASK
	.align		4
.L_23:
        /*0058*/ 	.byte	0x03, 0x50
        /*005a*/ 	.short	0x0000


	//----- nvinfo : EIATTR_MAXREG_COUNT
	.align		4
        /*005c*/ 	.byte	0x03, 0x1b
        /*005e*/ 	.short	0x00ff


	//----- nvinfo : EIATTR_MERCURY_ISA_VERSION
	.align		4
        /*0060*/ 	.byte	0x03, 0x5f
        /*0062*/ 	.short	0x0101


	//----- nvinfo : EIATTR_VRC_CTA_INIT_COUNT
	.align		4
        /*0064*/ 	.byte	0x02, 0x4a
	.zero		1
	.zero		1


	//----- nvinfo : EIATTR_EXIT_INSTR_OFFSETS
	.align		4
        /*0068*/ 	.byte	0x04, 0x1c
        /*006a*/ 	.short	(.L_25 - .L_24)


	//   ....[0]....
.L_24:
        /*006c*/ 	.word	0x000000c0


	//   ....[1]....
        /*0070*/ 	.word	0x00000f10


	//----- nvinfo : EIATTR_CRS_STACK_SIZE
	.align		4
.L_25:
        /*0074*/ 	.byte	0x04, 0x1e
        /*0076*/ 	.short	(.L_27 - .L_26)
.L_26:
        /*0078*/ 	.word	0x00000000


	//----- nvinfo : EIATTR_CBANK_PARAM_SIZE
	.align		4
.L_27:
        /*007c*/ 	.byte	0x03, 0x19
        /*007e*/ 	.short	0x0020


	//----- nvinfo : EIATTR_PARAM_CBANK
	.align		4
        /*0080*/ 	.byte	0x04, 0x0a
        /*0082*/ 	.short	(.L_29 - .L_28)
	.align		4
.L_28:
        /*0084*/ 	.word	index@(.nv.constant0._Z9conv2dGPUPjPiS0_ii)
        /*0088*/ 	.short	0x0380
        /*008a*/ 	.short	0x0020


	//----- nvinfo : EIATTR_SW_WAR
	.align		4
.L_29:
        /*008c*/ 	.byte	0x04, 0x36
        /*008e*/ 	.short	(.L_31 - .L_30)
.L_30:
        /*0090*/ 	.word	0x00000008
.L_31:


//--------------------- .nv.info._Z19matrixMultiplyTiledPfS_S_i --------------------------
	.section	.nv.info._Z19matrixMultiplyTiledPfS_S_i,"",@"SHT_CUDA_INFO"
	.sectionflags	@""
	.align	4


	//----- nvinfo : EIATTR_CUDA_API_VERSION
	.align		4
        /*0000*/ 	.byte	0x04, 0x37
        /*0002*/ 	.short	(.L_33 - .L_32)
.L_32:
        /*0004*/ 	.word	0x00000082


	//----- nvinfo : EIATTR_KPARAM_INFO
	.align		4
.L_33:
        /*0008*/ 	.byte	0x04, 0x17
        /*000a*/ 	.short	(.L_35 - .L_34)
.L_34:
        /*000c*/ 	.word	0x00000000
        /*0010*/ 	.short	0x0003
        /*0012*/ 	.short	0x0018
        /*0014*/ 	.byte	0x00, 0xf0, 0x11, 0x00


	//----- nvinfo : EIATTR_KPARAM_INFO
	.align		4
.L_35:
        /*0018*/ 	.byte	0x04, 0x17
        /*001a*/ 	.short	(.L_37 - .L_36)
.L_36:
        /*001c*/ 	.word	0x00000000
        /*0020*/ 	.short	0x0002
        /*0022*/ 	.short	0x0010
        /*0024*/ 	.byte	0x00, 0xf5, 0x21, 0x00


	//----- nvinfo : EIATTR_KPARAM_INFO
	.align		4
.L_37:
        /*0028*/ 	.byte	0x04, 0x17
        /*002a*/ 	.short	(.L_39 - .L_38)
.L_38:
        /*002c*/ 	.word	0x00000000
        /*0030*/ 	.short	0x0001
        /*0032*/ 	.short	0x0008
        /*0034*/ 	.byte	0x00, 0xf5, 0x21, 0x00


	//----- nvinfo : EIATTR_KPARAM_INFO
	.align		4
.L_39:
        /*0038*/ 	.byte	0x04, 0x17
        /*003a*/ 	.short	(.L_41 - .L_40)
.L_40:
        /*003c*/ 	.word	0x00000000
        /*0040*/ 	.short	0x0000
        /*0042*/ 	.short	0x0000
        /*0044*/ 	.byte	0x00, 0xf5, 0x21, 0x00


	//----- nvinfo : EIATTR_SPARSE_MMA_MASK
	.align		4
.L_41:
        /*0048*/ 	.byte	0x03, 0x50
        /*004a*/ 	.short	0x0000


	//----- nvinfo : EIATTR_MAXREG_COUNT
	.align		4
        /*004c*/ 	.byte	0x03, 0x1b
        /*004e*/ 	.short	0x00ff


	//----- nvinfo : EIATTR_NUM_BARRIERS
	.align		4
        /*0050*/ 	.byte	0x02, 0x4c
        /*0052*/ 	.byte	0x01
	.zero		1


	//----- nvinfo : EIATTR_MERCURY_ISA_VERSION
	.align		4
        /*0054*/ 	.byte	0x03, 0x5f
        /*0056*/ 	.short	0x0101


	//----- nvinfo : EIATTR_VRC_CTA_INIT_COUNT
	.align		4
        /*0058*/ 	.byte	0x02, 0x4a
	.zero		1
	.zero		1


	//----- nvinfo : EIATTR_EXIT_INSTR_OFFSETS
	.align		4
        /*005c*/ 	.byte	0x04, 0x1c
        /*005e*/ 	.short	(.L_43 - .L_42)


	//   ....[0]....
.L_42:
        /*0060*/ 	.word	0x000005c0


	//   ....[1]....
        /*0064*/ 	.word	0x00000610


	//----- nvinfo : EIATTR_CBANK_PARAM_SIZE
	.align		4
.L_43:
        /*0068*/ 	.byte	0x03, 0x19
        /*006a*/ 	.short	0x001c


	//----- nvinfo : EIATTR_PARAM_CBANK
	.align		4
        /*006c*/ 	.byte	0x04, 0x0a
        /*006e*/ 	.short	(.L_45 - .L_44)
	.align		4
.L_44:
        /*0070*/ 	.word	index@(.nv.constant0._Z19matrixMultiplyTiledPfS_S_i)
        /*0074*/ 	.short	0x0380
        /*0076*/ 	.short	0x001c


	//----- nvinfo : EIATTR_SW_WAR
	.align		4
.L_45:
        /*0078*/ 	.byte	0x04, 0x36
        /*007a*/ 	.short	(.L_47 - .L_46)
.L_46:
        /*007c*/ 	.word	0x00000008
.L_47:


//--------------------- .nv.callgraph             --------------------------
	.section	.nv.callgraph,"",@"SHT_CUDA_CALLGRAPH"
	.align	4
	.sectionentsize	8
	.align		4
        /*0000*/ 	.word	0x00000000
	.align		4
        /*0004*/ 	.word	0xffffffff
	.align		4
        /*0008*/ 	.word	0x00000000
	.align		4
        /*000c*/ 	.word	0xfffffffe
	.align		4
        /*0010*/ 	.word	0x00000000
	.align		4
        /*0014*/ 	.word	0xfffffffd
	.align		4
        /*0018*/ 	.word	0x00000000
	.align		4
        /*001c*/ 	.word	0xfffffffc


//--------------------- .text._Z9conv2dGPUPjPiS0_ii --------------------------
	.section	.text._Z9conv2dGPUPjPiS0_ii,"ax",@progbits
	.align	128
        .global         _Z9conv2dGPUPjPiS0_ii
        .type           _Z9conv2dGPUPjPiS0_ii,@function
        .size           _Z9conv2dGPUPjPiS0_ii,(.L_x_12 - _Z9conv2dGPUPjPiS0_ii)
        .other          _Z9conv2dGPUPjPiS0_ii,@"STO_CUDA_ENTRY STV_DEFAULT"
_Z9conv2dGPUPjPiS0_ii:
.text._Z9conv2dGPUPjPiS0_ii:
[----:B------:R-:W-:Y:S01]  /*0000*/  LDC R1, c[0x0][0x37c] ;  /* 0x0000df00ff017b82 */ /* 0x000fe20000000800 */
[----:B------:R-:W0:Y:S07]  /*0010*/  S2R R3, SR_TID.Y ;  /* 0x0000000000037919 */ /* 0x000e2e0000002200 */
[----:B------:R-:W0:Y:S01]  /*0020*/  S2UR UR4, SR_CTAID.Y ;  /* 0x00000000000479c3 */ /* 0x000e220000002600 */
[----:B------:R-:W1:Y:S01]  /*0030*/  LDCU UR6, c[0x0][0x398] ;  /* 0x00007300ff0677ac */ /* 0x000e620008000800 */
[----:B------:R-:W2:Y:S06]  /*0040*/  S2R R5, SR_TID.X ;  /* 0x0000000000057919 */ /* 0x000eac0000002100 */
[----:B------:R-:W0:Y:S08]  /*0050*/  LDC R2, c[0x0][0x364] ;  /* 0x0000d900ff027b82 */ /* 0x000e300000000800 */
[----:B------:R-:W2:Y:S08]  /*0060*/  S2UR UR5, SR_CTAID.X ;  /* 0x00000000000579c3 */ /* 0x000eb00000002500 */
[----:B------:R-:W2:Y:S01]  /*0070*/  LDC R0, c[0x0][0x360] ;  /* 0x0000d800ff007b82 */ /* 0x000ea20000000800 */
[----:B0-----:R-:W-:-:S02]  /*0080*/  IMAD R2, R2, UR4, R3 ;  /* 0x0000000402027c24 */ /* 0x001fc4000f8e0203 */
[----:B--2---:R-:W-:-:S05]  /*0090*/  IMAD R3, R0, UR5, R5 ;  /* 0x0000000500037c24 */ /* 0x004fca000f8e0205 */
[----:B------:R-:W-:-:S04]  /*00a0*/  VIMNMX R0, PT, PT, R2, R3, !PT ;  /* 0x0000000302007248 */ /* 0x000fc80007fe0100 */
[----:B-1----:R-:W-:-:S13]  /*00b0*/  ISETP.GE.AND P0, PT, R0, UR6, PT ;  /* 0x0000000600007c0c */ /* 0x002fda000bf06270 */
[----:B------:R-:W-:Y:S05]  /*00c0*/  @P0 EXIT ;  /* 0x000000000000094d */ /* 0x000fea0003800000 */
[----:B------:R-:W0:Y:S01]  /*00d0*/  LDCU UR5, c[0x0][0x39c] ;  /* 0x00007380ff0577ac */ /* 0x000e220008000800 */
[----:B------:R-:W-:Y:S01]  /*00e0*/  IMAD.MOV.U32 R0, RZ, RZ, RZ ;  /* 0x000000ffff007224 */ /* 0x000fe200078e00ff */
[----:B------:R-:W1:Y:S01]  /*00f0*/  LDCU.64 UR10, c[0x0][0x358] ;  /* 0x00006b00ff0a77ac */ /* 0x000e620008000a00 */
[----:B0-----:R-:W-:-:S09]  /*0100*/  UISETP.GE.AND UP0, UPT, UR5, 0x1, UPT ;  /* 0x000000010500788c */ /* 0x001fd2000bf06270 */
[----:B-1----:R-:W-:Y:S05]  /*0110*/  BRA.U !UP0, `(.L_x_0) ;  /* 0x0000000d086c7547 */ /* 0x002fea000b800000 */
[----:B------:R-:W-:Y:S01]  /*0120*/  ULOP3.LUT UR8, UR5, 0x7, URZ, 0xc0, !UPT ;  /* 0x0000000705087892 */ /* 0x000fe2000f8ec0ff */
[----:B------:R-:W-:Y:S01]  /*0130*/  IMAD.MOV.U32 R0, RZ, RZ, RZ ;  /* 0x000000ffff007224 */ /* 0x000fe200078e00ff */
[----:B------:R-:W-:Y:S02]  /*0140*/  USHF.R.U32.HI UR4, URZ, 0x1, UR5 ;  /* 0x00000001ff047899 */ /* 0x000fe40008011605 */
[----:B------:R-:W-:Y:S02]  /*0150*/  UIADD3 UR6, UPT, UPT, UR8, -0x1, URZ ;  /* 0xffffffff08067890 */ /* 0x000fe4000fffe0ff */
[----:B------:R-:W-:Y:S02]  /*0160*/  ULOP3.LUT UR9, UR5, 0x3, URZ, 0xc0, !UPT ;  /* 0x0000000305097892 */ /* 0x000fe4000f8ec0ff */
[----:B------:R-:W-:Y:S01]  /*0170*/  IADD3 R4, PT, PT, R2, -UR4, RZ ;  /* 0x8000000402047c10 */ /* 0x000fe2000fffe0ff */
[----:B------:R-:W-:Y:S01]  /*0180*/  VIADD R5, R3, -UR4 ;  /* 0x8000000403057c36 */ /* 0x000fe20008000000 */
[----:B------:R-:W-:-:S02]  /*0190*/  ULOP3.LUT UR5, UR5, 0x7ffffff8, URZ, 0xc0, !UPT ;  /* 0x7ffffff805057892 */ /* 0x000fc4000f8ec0ff */
[----:B------:R-:W-:Y:S01]  /*01a0*/  UISETP.GE.U32.AND UP1, UPT, UR6, 0x3, UPT ;  /* 0x000000030600788c */ /* 0x000fe2000bf26070 */
[----:B------:R-:W-:-:S10]  /*01b0*/  UMOV UR4, URZ ;  /* 0x000000ff00047c82 */ /* 0x000fd40008000000 */
.L_x_7:
[----:B------:R-:W0:Y:S01]  /*01c0*/  LDCU.64 UR6, c[0x0][0x398] ;  /* 0x00007300ff0677ac */ /* 0x000e220008000a00 */
[----:B------:R-:W-:Y:S02]  /*01d0*/  VIADD R6, R4, UR4 ;  /* 0x0000000404067c36 */ /* 0x000fe40008000000 */
[----:B------:R-:W-:Y:S01]  /*01e0*/  HFMA2 R20, -RZ, RZ, 0, 0 ;  /* 0x00000000ff147431 */ /* 0x000fe200000001ff */
[----:B0-----:R-:W-:Y:S02]  /*01f0*/  UISETP.GE.U32.AND UP2, UPT, UR7, 0x8, UPT ;  /* 0x000000080700788c */ /* 0x001fe4000bf46070 */
[C---:B------:R-:W-:Y:S01]  /*0200*/  ISETP.GE.AND P0, PT, R6.reuse, UR6, PT ;  /* 0x0000000606007c0c */ /* 0x040fe2000bf06270 */
[----:B------:R-:W-:Y:S02]  /*0210*/  UIMAD UR12, UR4, UR7, URZ ;  /* 0x00000007040c72a4 */ /* 0x000fe4000f8e02ff */
[----:B------:R-:W-:Y:S01]  /*0220*/  UIADD3 UR4, UPT, UPT, UR4, 0x1, URZ ;  /* 0x0000000104047890 */ /* 0x000fe2000fffe0ff */
[----:B------:R-:W-:-:S03]  /*0230*/  ISETP.GT.AND P0, PT, R6, -0x1, !P0 ;  /* 0xffffffff0600780c */ /* 0x000fc60004704270 */
[----:B------:R-:W-:Y:S01]  /*0240*/  UISETP.NE.AND UP0, UPT, UR4, UR7, UPT ;  /* 0x000000070400728c */ /* 0x000fe2000bf05270 */
[----:B------:R-:W-:Y:S10]  /*0250*/  BRA.U !UP2, `(.L_x_1) ;  /* 0x000000050a787547 */ /* 0x000ff4000b800000 */
[----:B------:R-:W0:Y:S01]  /*0260*/  LDC.64 R8, c[0x0][0x388] ;  /* 0x0000e200ff087b82 */ /* 0x000e220000000a00 */
[----:B------:R-:W-:Y:S01]  /*0270*/  IMAD.MOV.U32 R24, RZ, RZ, RZ ;  /* 0x000000ffff187224 */ /* 0x000fe200078e00ff */
[----:B------:R-:W1:Y:S06]  /*0280*/  LDCU UR6, c[0x0][0x398] ;  /* 0x00007300ff0677ac */ /* 0x000e6c0008000800 */
.L_x_2:
[----:B------:R-:W-:Y:S01]  /*0290*/  IMAD.IADD R29, R5, 0x1, R24 ;  /* 0x00000001051d7824 */ /* 0x000fe200078e0218 */
[----:B------:R-:W2:Y:S01]  /*02a0*/  LDC.64 R10, c[0x0][0x380] ;  /* 0x0000e000ff0a7b82 */ /* 0x000ea20000000a00 */
[----:B------:R-:W-:-:S03]  /*02b0*/  IADD3 R18, P1, PT, R24, UR12, RZ ;  /* 0x0000000c18127c10 */ /* 0x000fc6000ff3e0ff */
[C---:B------:R-:W-:Y:S02]  /*02c0*/  IADD3 R21, PT, PT, R29.reuse, 0x1, RZ ;  /* 0x000000011d157810 */ /* 0x040fe40007ffe0ff */
[----:B-1----:R-:W-:Y:S02]  /*02d0*/  ISETP.GE.AND P6, PT, R29, UR6, PT ;  /* 0x000000061d007c0c */ /* 0x002fe4000bfc6270 */
[----:B------:R-:W-:Y:S01]  /*02e0*/  ISETP.GE.AND P3, PT, R21, UR6, PT ;  /* 0x0000000615007c0c */ /* 0x000fe2000bf66270 */
[----:B------:R-:W1:Y:S01]  /*02f0*/  LDC.64 R16, c[0x0][0x388] ;  /* 0x0000e200ff107b82 */ /* 0x000e620000000a00 */
[----:B------:R-:W-:Y:S02]  /*0300*/  ISETP.GT.AND P6, PT, R29, -0x1, !P6 ;  /* 0xffffffff1d00780c */ /* 0x000fe400077c4270 */
[----:B------:R-:W-:Y:S02]  /*0310*/  ISETP.GT.AND P3, PT, R21, -0x1, !P3 ;  /* 0xffffffff1500780c */ /* 0x000fe40005f64270 */
[----:B------:R-:W-:-:S02]  /*0320*/  PLOP3.LUT P6, PT, P0, P6, PT, 0x80, 0x8 ;  /* 0x000000000008781c */ /* 0x000fc400007cd070 */
[----:B------:R-:W-:Y:S02]  /*0330*/  PLOP3.LUT P3, PT, P0, P3, PT, 0x80, 0x8 ;  /* 0x000000000008781c */ /* 0x000fe40000767070 */
[----:B------:R-:W-:Y:S02]  /*0340*/  IADD3.X R19, PT, PT, RZ, RZ, RZ, P1, !PT ;  /* 0x000000ffff137210 */ /* 0x000fe40000ffe4ff */
[----:B0-----:R-:W-:-:S07]  /*0350*/  LEA R12, P1, R18, R8, 0x2 ;  /* 0x00000008120c7211 */ /* 0x001fce00078210ff */
[----:B------:R-:W-:Y:S02]  /*0360*/  @P6 IMAD R7, R6, UR6, R29 ;  /* 0x0000000606076c24 */ /* 0x000fe4000f8e021d */
[----:B------:R-:W0:Y:S01]  /*0370*/  @P3 LDC.64 R14, c[0x0][0x380] ;  /* 0x0000e000ff0e3b82 */ /* 0x000e220000000a00 */
[----:B------:R-:W-:Y:S02]  /*0380*/  @P6 VIADD R13, R24, UR12 ;  /* 0x0000000c180d6c36 */ /* 0x000fe40008000000 */
[----:B--2---:R-:W-:-:S04]  /*0390*/  @P6 IMAD.WIDE.U32 R10, R7, 0x4, R10 ;  /* 0x00000004070a6825 */ /* 0x004fc800078e000a */
[----:B------:R-:W-:Y:S02]  /*03a0*/  @P3 IMAD R7, R6, UR6, R21 ;  /* 0x0000000606073c24 */ /* 0x000fe4000f8e0215 */
[----:B-1----:R-:W-:Y:S01]  /*03b0*/  @P6 IMAD.WIDE.U32 R16, R13, 0x4, R16 ;  /* 0x000000040d106825 */ /* 0x002fe200078e0010 */
[----:B------:R-:W-:Y:S01]  /*03c0*/  LEA.HI.X R13, R18, R9, R19, 0x2, P1 ;  /* 0x00000009120d7211 */ /* 0x000fe200008f1413 */
[----:B------:R-:W2:Y:S04]  /*03d0*/  @P6 LDG.E R11, desc[UR10][R10.64] ;  /* 0x0000000a0a0b6981 */ /* 0x000ea8000c1e1900 */
[----:B------:R-:W2:Y:S04]  /*03e0*/  @P6 LDG.E R16, desc[UR10][R16.64] ;  /* 0x0000000a10106981 */ /* 0x000ea8000c1e1900 */
[----:B------:R-:W3:Y:S01]  /*03f0*/  @P3 LDG.E R22, desc[UR10][R12.64+0x4] ;  /* 0x0000040a0c163981 */ /* 0x000ee2000c1e1900 */
[----:B0-----:R-:W-:-:S06]  /*0400*/  @P3 IMAD.WIDE.U32 R14, R7, 0x4, R14 ;  /* 0x00000004070e3825 */ /* 0x001fcc00078e000e */
[----:B------:R-:W3:Y:S01]  /*0410*/  @P3 LDG.E R15, desc[UR10][R14.64] ;  /* 0x0000000a0e0f3981 */ /* 0x000ee2000c1e1900 */
[C---:B------:R-:W-:Y:S01]  /*0420*/  VIADD R26, R29.reuse, 0x2 ;  /* 0x000000021d1a7836 */ /* 0x040fe20000000000 */
[----:B------:R-:W-:-:S04]  /*0430*/  IADD3 R23, PT, PT, R29, 0x3, RZ ;  /* 0x000000031d177810 */ /* 0x000fc80007ffe0ff */
[C---:B------:R-:W-:Y:S02]  /*0440*/  ISETP.GE.AND P2, PT, R26.reuse, UR6, PT ;  /* 0x000000061a007c0c */ /* 0x040fe4000bf46270 */
[----:B------:R-:W-:Y:S02]  /*0450*/  ISETP.GE.AND P1, PT, R23, UR6, PT ;  /* 0x0000000617007c0c */ /* 0x000fe4000bf26270 */
[----:B------:R-:W-:Y:S01]  /*0460*/  ISETP.GT.AND P2, PT, R26, -0x1, !P2 ;  /* 0xffffffff1a00780c */ /* 0x000fe20005744270 */
[----:B------:R-:W-:Y:S01]  /*0470*/  VIADD R25, R29, 0x4 ;  /* 0x000000041d197836 */ /* 0x000fe20000000000 */
[----:B------:R-:W-:Y:S02]  /*0480*/  ISETP.GT.AND P1, PT, R23, -0x1, !P1 ;  /* 0xffffffff1700780c */ /* 0x000fe40004f24270 */
[----:B------:R-:W-:Y:S02]  /*0490*/  PLOP3.LUT P2, PT, P0, P2, PT, 0x80, 0x8 ;  /* 0x000000000008781c */ /* 0x000fe40000745070 */
[----:B------:R-:W-:-:S02]  /*04a0*/  PLOP3.LUT P1, PT, P0, P1, PT, 0x80, 0x8 ;  /* 0x000000000008781c */ /* 0x000fc40000723070 */
[----:B------:R-:W-:Y:S02]  /*04b0*/  ISETP.GE.AND P4, PT, R25, UR6, PT ;  /* 0x0000000619007c0c */ /* 0x000fe4000bf86270 */
[C---:B------:R-:W-:Y:S01]  /*04c0*/  IADD3 R27, PT, PT, R29.reuse, 0x5, RZ ;  /* 0x000000051d1b7810 */ /* 0x040fe20007ffe0ff */
[----:B------:R-:W-:Y:S01]  /*04d0*/  VIADD R7, R29, 0x6 ;  /* 0x000000061d077836 */ /* 0x000fe20000000000 */
[----:B------:R-:W-:Y:S02]  /*04e0*/  ISETP.GT.AND P4, PT, R25, -0x1, !P4 ;  /* 0xffffffff1900780c */ /* 0x000fe40006784270 */
[C---:B------:R-:W-:Y:S02]  /*04f0*/  ISETP.GE.AND P5, PT, R27.reuse, UR6, PT ;  /* 0x000000061b007c0c */ /* 0x040fe4000bfa6270 */
[----:B------:R-:W-:Y:S01]  /*0500*/  PLOP3.LUT P4, PT, P0, P4, PT, 0x80, 0x8 ;  /* 0x000000000008781c */ /* 0x000fe20000789070 */
[----:B------:R-:W0:Y:S01]  /*0510*/  @P2 LDC.64 R20, c[0x0][0x380] ;  /* 0x0000e000ff142b82 */ /* 0x000e220000000a00 */
[----:B------:R-:W-:-:S02]  /*0520*/  ISETP.GT.AND P5, PT, R27, -0x1, !P5 ;  /* 0xffffffff1b00780c */ /* 0x000fc40006fa4270 */
[----:B------:R-:W-:Y:S02]  /*0530*/  IADD3 R29, PT, PT, R29, 0x7, RZ ;  /* 0x000000071d1d7810 */ /* 0x000fe40007ffe0ff */
[----:B------:R-:W-:-:S03]  /*0540*/  PLOP3.LUT P5, PT, P0, P5, PT, 0x80, 0x8 ;  /* 0x000000000008781c */ /* 0x000fc600007ab070 */
[----:B------:R-:W1:Y:S01]  /*0550*/  @P1 LDC.64 R18, c[0x0][0x380] ;  /* 0x0000e000ff121b82 */ /* 0x000e620000000a00 */
[----:B------:R-:W-:-:S03]  /*0560*/  @P1 IMAD R23, R6, UR6, R23 ;  /* 0x0000000606171c24 */ /* 0x000fc6000f8e0217 */
[----:B------:R-:W-:-:S06]  /*0570*/  @P4 IMAD R25, R6, UR6, R25 ;  /* 0x0000000606194c24 */ /* 0x000fcc000f8e0219 */
[----:B------:R-:W-:Y:S02]  /*0580*/  @P5 IMAD R27, R6, UR6, R27 ;  /* 0x00000006061b5c24 */ /* 0x000fe4000f8e021b */
[----:B-1----:R-:W-:-:S06]  /*0590*/  @P1 IMAD.WIDE.U32 R18, R23, 0x4, R18 ;  /* 0x0000000417121825 */ /* 0x002fcc00078e0012 */
[----:B------:R-:W4:Y:S04]  /*05a0*/  @P1 LDG.E R19, desc[UR10][R18.64] ;  /* 0x0000000a12131981 */ /* 0x000f28000c1e1900 */
[----:B------:R-:W5:Y:S01]  /*05b0*/  @P5 LDG.E R18, desc[UR10][R12.64+0x14] ;  /* 0x0000140a0c125981 */ /* 0x000f62000c1e1900 */
[----:B--2---:R-:W-:Y:S01]  /*05c0*/  @P6 IMAD R0, R11, R16, R0 ;  /* 0x000000100b006224 */ /* 0x004fe200078e0200 */
[----:B------:R-:W-:Y:S01]  /*05d0*/  ISETP.GE.AND P6, PT, R7, UR6, PT ;  /* 0x0000000607007c0c */ /* 0x000fe2000bfc6270 */
[----:B------:R-:W1:Y:S08]  /*05e0*/  @P4 LDC.64 R16, c[0x0][0x380] ;  /* 0x0000e000ff104b82 */ /* 0x000e700000000a00 */
[----:B------:R-:W2:Y:S01]  /*05f0*/  @P5 LDC.64 R10, c[0x0][0x380] ;  /* 0x0000e000ff0a5b82 */ /* 0x000ea20000000a00 */
[----:B---3--:R-:W-:Y:S01]  /*0600*/  @P3 IMAD R0, R15, R22, R0 ;  /* 0x000000160f003224 */ /* 0x008fe200078e0200 */
[----:B------:R-:W-:-:S02]  /*0610*/  ISETP.GT.AND P3, PT, R7, -0x1, !P6 ;  /* 0xffffffff0700780c */ /* 0x000fc40007764270 */
[C---:B------:R-:W-:Y:S02]  /*0620*/  ISETP.GE.AND P6, PT, R29.reuse, UR6, PT ;  /* 0x000000061d007c0c */ /* 0x040fe4000bfc6270 */
[----:B------:R-:W-:Y:S02]  /*0630*/  PLOP3.LUT P3, PT, P0, P3, PT, 0x80, 0x8 ;  /* 0x000000000008781c */ /* 0x000fe40000767070 */
[----:B------:R-:W-:Y:S01]  /*0640*/  ISETP.GT.AND P6, PT, R29, -0x1, !P6 ;  /* 0xffffffff1d00780c */ /* 0x000fe200077c4270 */
[----:B------:R-:W-:Y:S02]  /*0650*/  @P2 IMAD R15, R6, UR6, R26 ;  /* 0x00000006060f2c24 */ /* 0x000fe4000f8e021a */
[----:B------:R-:W4:Y:S01]  /*0660*/  @P1 LDG.E R26, desc[UR10][R12.64+0xc] ;  /* 0x00000c0a0c1a1981 */ /* 0x000f22000c1e1900 */
[----:B------:R-:W-:Y:S01]  /*0670*/  PLOP3.LUT P6, PT, P0, P6, PT, 0x80, 0x8 ;  /* 0x000000000008781c */ /* 0x000fe200007cd070 */
[----:B0-----:R-:W-:-:S06]  /*0680*/  @P2 IMAD.WIDE.U32 R20, R15, 0x4, R20 ;  /* 0x000000040f142825 */ /* 0x001fcc00078e0014 */
[----:B------:R-:W0:Y:S01]  /*0690*/  @P3 LDC.64 R14, c[0x0][0x380] ;  /* 0x0000e000ff0e3b82 */ /* 0x000e220000000a00 */
[----:B-1----:R-:W-:Y:S01]  /*06a0*/  @P4 IMAD.WIDE.U32 R16, R25, 0x4, R16 ;  /* 0x0000000419104825 */ /* 0x002fe200078e0010 */
[----:B------:R-:W3:Y:S04]  /*06b0*/  @P2 LDG.E R21, desc[UR10][R20.64] ;  /* 0x0000000a14152981 */ /* 0x000ee8000c1e1900 */
[----:B------:R-:W3:Y:S02]  /*06c0*/  @P2 LDG.E R25, desc[UR10][R12.64+0x8] ;  /* 0x0000080a0c192981 */ /* 0x000ee4000c1e1900 */
[----:B------:R-:W1:Y:S01]  /*06d0*/  @P6 LDC.64 R22, c[0x0][0x380] ;  /* 0x0000e000ff166b82 */ /* 0x000e620000000a00 */
[----:B--2---:R-:W-:Y:S01]  /*06e0*/  @P5 IMAD.WIDE.U32 R10, R27, 0x4, R10 ;  /* 0x000000041b0a5825 */ /* 0x004fe200078e000a */
[----:B------:R-:W2:Y:S03]  /*06f0*/  @P4 LDG.E R17, desc[UR10][R16.64] ;  /* 0x0000000a10114981 */ /* 0x000ea6000c1e1900 */
[C---:B------:R-:W-:Y:S01]  /*0700*/  @P3 IMAD R27, R6.reuse, UR6, R7 ;  /* 0x00000006061b3c24 */ /* 0x040fe2000f8e0207 */
[----:B------:R-:W5:Y:S01]  /*0710*/  @P3 LDG.E R20, desc[UR10][R12.64+0x18] ;  /* 0x0000180a0c143981 */ /* 0x000f62000c1e1900 */
[----:B------:R-:W-:-:S03]  /*0720*/  @P6 IMAD R29, R6, UR6, R29 ;  /* 0x00000006061d6c24 */ /* 0x000fc6000f8e021d */
[----:B------:R-:W2:Y:S04]  /*0730*/  @P4 LDG.E R7, desc[UR10][R12.64+0x10] ;  /* 0x0000100a0c074981 */ /* 0x000ea8000c1e1900 */
[----:B------:R-:W5:Y:S01]  /*0740*/  @P5 LDG.E R11, desc[UR10][R10.64] ;  /* 0x0000000a0a0b5981 */ /* 0x000f62000c1e1900 */
[----:B0-----:R-:W-:-:S03]  /*0750*/  @P3 IMAD.WIDE.U32 R14, R27, 0x4, R14 ;  /* 0x000000041b0e3825 */ /* 0x001fc600078e000e */
[----:B------:R-:W5:Y:S04]  /*0760*/  @P6 LDG.E R27, desc[UR10][R12.64+0x1c] ;  /* 0x00001c0a0c1b6981 */ /* 0x000f68000c1e1900 */
[----:B------:R-:W5:Y:S01]  /*0770*/  @P3 LDG.E R15, desc[UR10][R14.64] ;  /* 0x0000000a0e0f3981 */ /* 0x000f62000c1e1900 */
[----:B-1----:R-:W-:-:S06]  /*0780*/  @P6 IMAD.WIDE.U32 R22, R29, 0x4, R22 ;  /* 0x000000041d166825 */ /* 0x002fcc00078e0016 */
[----:B------:R-:W5:Y:S01]  /*0790*/  @P6 LDG.E R23, desc[UR10][R22.64] ;  /* 0x0000000a16176981 */ /* 0x000f62000c1e1900 */
[----:B------:R-:W-:Y:S02]  /*07a0*/  VIADD R24, R24, 0x8 ;  /* 0x0000000818187836 */ /* 0x000fe40000000000 */
[----:B---3--:R-:W-:-:S04]  /*07b0*/  @P2 IMAD R0, R21, R25, R0 ;  /* 0x0000001915002224 */ /* 0x008fc800078e0200 */
[----:B----4-:R-:W-:Y:S01]  /*07c0*/  @P1 IMAD R0, R19, R26, R0 ;  /* 0x0000001a13001224 */ /* 0x010fe200078e0200 */
[----:B------:R-:W-:-:S03]  /*07d0*/  ISETP.NE.AND P1, PT, R24, UR5, PT ;  /* 0x0000000518007c0c */ /* 0x000fc6000bf25270 */
[----:B--2---:R-:W-:-:S04]  /*07e0*/  @P4 IMAD R0, R17, R7, R0 ;  /* 0x0000000711004224 */ /* 0x004fc800078e0200 */
[----:B-----5:R-:W-:-:S04]  /*07f0*/  @P5 IMAD R0, R11, R18, R0 ;  /* 0x000000120b005224 */ /* 0x020fc800078e0200 */
[----:B------:R-:W-:-:S04]  /*0800*/  @P3 IMAD R0, R15, R20, R0 ;  /* 0x000000140f003224 */ /* 0x000fc800078e0200 */
[----:B------:R-:W-:Y:S01]  /*0810*/  @P6 IMAD R0, R23, R27, R0 ;  /* 0x0000001b17006224 */ /* 0x000fe200078e0200 */
[----:B------:R-:W-:Y:S06]  /*0820*/  @P1 BRA `(.L_x_2) ;  /* 0xfffffff800981947 */ /* 0x000fec000383ffff */
[----:B------:R-:W-:-:S07]  /*0830*/  MOV R20, UR5 ;  /* 0x0000000500147c02 */ /* 0x000fce0008000f00 */
.L_x_1:
[----:B------:R-:W-:-:S09]  /*0840*/  UISETP.NE.AND UP2, UPT, UR8, URZ, UPT ;  /* 0x000000ff0800728c */ /* 0x000fd2000bf45270 */
[----:B------:R-:W-:Y:S05]  /*0850*/  BRA.U !UP2, `(.L_x_3) ;  /* 0x000000050a987547 */ /* 0x000fea000b800000 */
[----:B------:R-:W-:Y:S01]  /*0860*/  UISETP.NE.AND UP2, UPT, UR9, URZ, UPT ;  /* 0x000000ff0900728c */ /* 0x000fe2000bf45270 */
[----:B------:R-:W-:Y:S10]  /*0870*/  BRA.U !UP1, `(.L_x_4) ;  /* 0x0000000109c47547 */ /* 0x000ff4000b800000 */
[----:B------:R-:W-:Y:S01]  /*0880*/  IMAD.IADD R25, R5, 0x1, R20 ;  /* 0x0000000105197824 */ /* 0x000fe200078e0214 */
[----:B------:R-:W0:Y:S01]  /*0890*/  LDC.64 R16, c[0x0][0x380] ;  /* 0x0000e000ff107b82 */ /* 0x000e220000000a00 */
[----:B------:R-:W-:Y:S02]  /*08a0*/  IADD3 R22, P5, PT, R20, UR12, RZ ;  /* 0x0000000c14167c10 */ /* 0x000fe4000ffbe0ff */
[C---:B------:R-:W-:Y:S01]  /*08b0*/  VIADD R7, R25.reuse, 0x2 ;  /* 0x0000000219077836 */ /* 0x040fe20000000000 */
[C---:B------:R-:W-:Y:S02]  /*08c0*/  IADD3 R23, PT, PT, R25.reuse, 0x1, RZ ;  /* 0x0000000119177810 */ /* 0x040fe40007ffe0ff */
[----:B------:R-:W-:Y:S02]  /*08d0*/  IADD3 R21, PT, PT, R25, 0x3, RZ ;  /* 0x0000000319157810 */ /* 0x000fe40007ffe0ff */
[----:B------:R-:W-:Y:S01]  /*08e0*/  ISETP.GE.AND P1, PT, R23, UR6, PT ;  /* 0x0000000617007c0c */ /* 0x000fe2000bf26270 */
[----:B------:R-:W1:Y:S01]  /*08f0*/  LDC.64 R18, c[0x0][0x388] ;  /* 0x0000e200ff127b82 */ /* 0x000e620000000a00 */
[----:B------:R-:W-:-:S02]  /*0900*/  ISETP.GE.AND P2, PT, R7, UR6, PT ;  /* 0x0000000607007c0c */ /* 0x000fc4000bf46270 */
[----:B------:R-:W-:Y:S02]  /*0910*/  ISETP.GT.AND P1, PT, R23, -0x1, !P1 ;  /* 0xffffffff1700780c */ /* 0x000fe40004f24270 */
[----:B------:R-:W-:Y:S02]  /*0920*/  ISETP.GT.AND P2, PT, R7, -0x1, !P2 ;  /* 0xffffffff0700780c */ /* 0x000fe40005744270 */
[----:B------:R-:W-:Y:S01]  /*0930*/  PLOP3.LUT P1, PT, P0, P1, PT, 0x80, 0x8 ;  /* 0x000000000008781c */ /* 0x000fe20000723070 */
[----:B------:R-:W2:Y:S01]  /*0940*/  LDC.64 R8, c[0x0][0x388] ;  /* 0x0000e200ff087b82 */ /* 0x000ea20000000a00 */
[----:B------:R-:W-:Y:S02]  /*0950*/  ISETP.GE.AND P4, PT, R21, UR6, PT ;  /* 0x0000000615007c0c */ /* 0x000fe4000bf86270 */
[----:B------:R-:W-:Y:S02]  /*0960*/  ISETP.GE.AND P3, PT, R25, UR6, PT ;  /* 0x0000000619007c0c */ /* 0x000fe4000bf66270 */
[----:B------:R-:W-:-:S02]  /*0970*/  PLOP3.LUT P2, PT, P0, P2, PT, 0x80, 0x8 ;  /* 0x000000000008781c */ /* 0x000fc40000745070 */
[----:B------:R-:W-:Y:S02]  /*0980*/  ISETP.GT.AND P4, PT, R21, -0x1, !P4 ;  /* 0xffffffff1500780c */ /* 0x000fe40006784270 */
[----:B------:R-:W-:Y:S02]  /*0990*/  ISETP.GT.AND P3, PT, R25, -0x1, !P3 ;  /* 0xffffffff1900780c */ /* 0x000fe40005f64270 */
[----:B------:R-:W-:Y:S01]  /*09a0*/  PLOP3.LUT P4, PT, P0, P4, PT, 0x80, 0x8 ;  /* 0x000000000008781c */ /* 0x000fe20000789070 */
[----:B------:R-:W3:Y:S01]  /*09b0*/  @P1 LDC.64 R10, c[0x0][0x380] ;  /* 0x0000e000ff0a1b82 */ /* 0x000ee20000000a00 */
[----:B------:R-:W-:Y:S01]  /*09c0*/  PLOP3.LUT P3, PT, P0, P3, PT, 0x80, 0x8 ;  /* 0x000000000008781c */ /* 0x000fe20000767070 */
[----:B------:R-:W-:Y:S01]  /*09d0*/  @P1 IMAD R27, R6, UR6, R23 ;  /* 0x00000006061b1c24 */ /* 0x000fe2000f8e0217 */
[----:B------:R-:W-:-:S03]  /*09e0*/  IADD3.X R23, PT, PT, RZ, RZ, RZ, P5, !PT ;  /* 0x000000ffff177210 */ /* 0x000fc60002ffe4ff */
[----:B------:R-:W-:Y:S02]  /*09f0*/  @P2 IMAD R7, R6, UR6, R7 ;  /* 0x0000000606072c24 */ /* 0x000fe4000f8e0207 */
[----:B------:R-:W4:Y:S01]  /*0a00*/  @P2 LDC.64 R12, c[0x0][0x380] ;  /* 0x0000e000ff0c2b82 */ /* 0x000f220000000a00 */
[----:B--2---:R-:W-:-:S05]  /*0a10*/  LEA R8, P6, R22, R8, 0x2 ;  /* 0x0000000816087211 */ /* 0x004fca00078c10ff */
[----:B------:R-:W-:Y:S02]  /*0a20*/  @P3 IMAD R25, R6, UR6, R25 ;  /* 0x0000000606193c24 */ /* 0x000fe4000f8e0219 */
[----:B------:R-:W2:Y:S01]  /*0a30*/  @P4 LDC.64 R14, c[0x0][0x380] ;  /* 0x0000e000ff0e4b82 */ /* 0x000ea20000000a00 */
[----:B------:R-:W-:Y:S01]  /*0a40*/  LEA.HI.X R9, R22, R9, R23, 0x2, P6 ;  /* 0x0000000916097211 */ /* 0x000fe200030f1417 */
[----:B0-----:R-:W-:-:S04]  /*0a50*/  @P3 IMAD.WIDE.U32 R16, R25, 0x4, R16 ;  /* 0x0000000419103825 */ /* 0x001fc800078e0010 */
[----:B------:R-:W-:Y:S01]  /*0a60*/  @P3 VIADD R25, R20, UR12 ;  /* 0x0000000c14193c36 */ /* 0x000fe20008000000 */
[----:B------:R-:W5:Y:S01]  /*0a70*/  @P4 LDG.E R22, desc[UR10][R8.64+0xc] ;  /* 0x00000c0a08164981 */ /* 0x000f62000c1e1900 */
[----:B---3--:R-:W-:-:S03]  /*0a80*/  @P1 IMAD.WIDE.U32 R10, R27, 0x4, R10 ;  /* 0x000000041b0a1825 */ /* 0x008fc600078e000a */
[----:B------:R-:W3:Y:S01]  /*0a90*/  @P3 LDG.E R17, desc[UR10][R16.64] ;  /* 0x0000000a10113981 */ /* 0x000ee2000c1e1900 */
[----:B-1----:R-:W-:-:S03]  /*0aa0*/  @P3 IMAD.WIDE.U32 R18, R25, 0x4, R18 ;  /* 0x0000000419123825 */ /* 0x002fc600078e0012 */
[----:B------:R-:W5:Y:S01]  /*0ab0*/  @P1 LDG.E R11, desc[UR10][R10.64] ;  /* 0x0000000a0a0b1981 */ /* 0x000f62000c1e1900 */
[----:B----4-:R-:W-:-:S03]  /*0ac0*/  @P2 IMAD.WIDE.U32 R12, R7, 0x4, R12 ;  /* 0x00000004070c2825 */ /* 0x010fc600078e000c */
[----:B------:R-:W3:Y:S01]  /*0ad0*/  @P3 LDG.E R18, desc[UR10][R18.64] ;  /* 0x0000000a12123981 */ /* 0x000ee2000c1e1900 */
[----:B------:R-:W-:-:S03]  /*0ae0*/  @P4 IMAD R21, R6, UR6, R21 ;  /* 0x0000000606154c24 */ /* 0x000fc6000f8e0215 */
[----:B------:R-:W5:Y:S01]  /*0af0*/  @P1 LDG.E R7, desc[UR10][R8.64+0x4] ;  /* 0x0000040a08071981 */ /* 0x000f62000c1e1900 */
[----:B--2---:R-:W-:-:S03]  /*0b00*/  @P4 IMAD.WIDE.U32 R14, R21, 0x4, R14 ;  /* 0x00000004150e4825 */ /* 0x004fc600078e000e */
[----:B------:R-:W2:Y:S04]  /*0b10*/  @P2 LDG.E R13, desc[UR10][R12.64] ;  /* 0x0000000a0c0d2981 */ /* 0x000ea8000c1e1900 */
[----:B------:R-:W2:Y:S04]  /*0b20*/  @P2 LDG.E R21, desc[UR10][R8.64+0x8] ;  /* 0x0000080a08152981 */ /* 0x000ea8000c1e1900 */
[----:B------:R-:W4:Y:S01]  /*0b30*/  @P4 LDG.E R15, desc[UR10][R14.64] ;  /* 0x0000000a0e0f4981 */ /* 0x000f22000c1e1900 */
[----:B------:R-:W-:Y:S02]  /*0b40*/  VIADD R20, R20, 0x4 ;  /* 0x0000000414147836 */ /* 0x000fe40000000000 */
[----:B---3--:R-:W-:-:S04]  /*0b50*/  @P3 IMAD R0, R17, R18, R0 ;  /* 0x0000001211003224 */ /* 0x008fc800078e0200 */
[----:B-----5:R-:W-:-:S04]  /*0b60*/  @P1 IMAD R0, R11, R7, R0 ;  /* 0x000000070b001224 */ /* 0x020fc800078e0200 */
[----:B--2---:R-:W-:-:S04]  /*0b70*/  @P2 IMAD R0, R13, R21, R0 ;  /* 0x000000150d002224 */ /* 0x004fc800078e0200 */
[----:B----4-:R-:W-:-:S07]  /*0b80*/  @P4 IMAD R0, R15, R22, R0 ;  /* 0x000000160f004224 */ /* 0x010fce00078e0200 */
.L_x_4:
[----:B------:R-:W-:Y:S05]  /*0b90*/  BRA.U !UP2, `(.L_x_3) ;  /* 0x000000010ac87547 */ /* 0x000fea000b800000 */
[----:B------:R-:W0:Y:S01]  /*0ba0*/  LDCU UR7, c[0x0][0x39c] ;  /* 0x00007380ff0777ac */ /* 0x000e220008000800 */
[----:B------:R-:W-:Y:S02]  /*0bb0*/  UISETP.NE.AND UP2, UPT, UR9, 0x1, UPT ;  /* 0x000000010900788c */ /* 0x000fe4000bf45270 */
[----:B0-----:R-:W-:-:S07]  /*0bc0*/  ULOP3.LUT UP3, URZ, UR7, 0x1, URZ, 0xc0, !UPT ;  /* 0x0000000107ff7892 */ /* 0x001fce000f86c0ff */
[----:B------:R-:W-:Y:S05]  /*0bd0*/  BRA.U !UP2, `(.L_x_5) ;  /* 0x000000010a747547 */ /* 0x000fea000b800000 */
[----:B------:R-:W-:Y:S01]  /*0be0*/  IADD3 R7, PT, PT, R5, R20, RZ ;  /* 0x0000001405077210 */ /* 0x000fe20007ffe0ff */
[----:B------:R-:W0:Y:S04]  /*0bf0*/  LDC.64 R14, c[0x0][0x380] ;  /* 0x0000e000ff0e7b82 */ /* 0x000e280000000a00 */
[----:B------:R-:W-:-:S04]  /*0c00*/  VIADD R17, R7, 0x1 ;  /* 0x0000000107117836 */ /* 0x000fc80000000000 */
[----:B------:R-:W1:Y:S01]  /*0c10*/  LDC.64 R12, c[0x0][0x388] ;  /* 0x0000e200ff0c7b82 */ /* 0x000e620000000a00 */
[----:B------:R-:W-:-:S04]  /*0c20*/  ISETP.GE.AND P1, PT, R17, UR6, PT ;  /* 0x0000000611007c0c */ /* 0x000fc8000bf26270 */
[----:B------:R-:W-:-:S04]  /*0c30*/  ISETP.GT.AND P1, PT, R17, -0x1, !P1 ;  /* 0xffffffff1100780c */ /* 0x000fc80004f24270 */
[----:B------:R-:W-:Y:S02]  /*0c40*/  PLOP3.LUT P2, PT, P0, P1, PT, 0x80, 0x8 ;  /* 0x000000000008781c */ /* 0x000fe40000743070 */
[----:B------:R-:W-:-:S04]  /*0c50*/  ISETP.GE.AND P1, PT, R7, UR6, PT ;  /* 0x0000000607007c0c */ /* 0x000fc8000bf26270 */
[----:B------:R-:W-:-:S04]  /*0c60*/  ISETP.GT.AND P1, PT, R7, -0x1, !P1 ;  /* 0xffffffff0700780c */ /* 0x000fc80004f24270 */
[----:B------:R-:W-:-:S03]  /*0c70*/  PLOP3.LUT P1, PT, P0, P1, PT, 0x80, 0x8 ;  /* 0x000000000008781c */ /* 0x000fc60000723070 */
[----:B------:R-:W2:Y:S01]  /*0c80*/  @P2 LDC.64 R8, c[0x0][0x388] ;  /* 0x0000e200ff082b82 */ /* 0x000ea20000000a00 */
[----:B------:R-:W-:-:S07]  /*0c90*/  @P2 IADD3 R16, P3, PT, R20, UR12, RZ ;  /* 0x0000000c14102c10 */ /* 0x000fce000ff7e0ff */
[----:B------:R-:W3:Y:S02]  /*0ca0*/  @P2 LDC.64 R10, c[0x0][0x380] ;  /* 0x0000e000ff0a2b82 */ /* 0x000ee40000000a00 */
[----:B------:R-:W-:Y:S01]  /*0cb0*/  @P1 IMAD R7, R6, UR6, R7 ;  /* 0x0000000606071c24 */ /* 0x000fe2000f8e0207 */
[----:B------:R-:W-:-:S03]  /*0cc0*/  @P1 IADD3 R19, PT, PT, R20, UR12, RZ ;  /* 0x0000000c14131c10 */ /* 0x000fc6000fffe0ff */
[----:B0-----:R-:W-:-:S04]  /*0cd0*/  @P1 IMAD.WIDE.U32 R14, R7, 0x4, R14 ;  /* 0x00000004070e1825 */ /* 0x001fc800078e000e */
[----:B------:R-:W-:Y:S02]  /*0ce0*/  @P2 IMAD R7, R6, UR6, R17 ;  /* 0x0000000606072c24 */ /* 0x000fe4000f8e0211 */
[----:B------:R-:W-:Y:S01]  /*0cf0*/  @P2 IMAD.X R17, RZ, RZ, RZ, P3 ;  /* 0x000000ffff112224 */ /* 0x000fe200018e06ff */
[----:B------:R-:W4:Y:S01]  /*0d00*/  @P1 LDG.E R15, desc[UR10][R14.64] ;  /* 0x0000000a0e0f1981 */ /* 0x000f22000c1e1900 */
[----:B-1----:R-:W-:Y:S01]  /*0d10*/  @P1 IMAD.WIDE.U32 R12, R19, 0x4, R12 ;  /* 0x00000004130c1825 */ /* 0x002fe200078e000c */
[----:B--2---:R-:W-:-:S04]  /*0d20*/  @P2 LEA R8, P3, R16, R8, 0x2 ;  /* 0x0000000810082211 */ /* 0x004fc800078610ff */
[----:B------:R-:W-:Y:S01]  /*0d30*/  @P2 LEA.HI.X R9, R16, R9, R17, 0x2, P3 ;  /* 0x0000000910092211 */ /* 0x000fe200018f1411 */
[----:B------:R-:W4:Y:S01]  /*0d40*/  @P1 LDG.E R12, desc[UR10][R12.64] ;  /* 0x0000000a0c0c1981 */ /* 0x000f22000c1e1900 */
[----:B---3--:R-:W-:-:S03]  /*0d50*/  @P2 IMAD.WIDE.U32 R10, R7, 0x4, R10 ;  /* 0x00000004070a2825 */ /* 0x008fc600078e000a */
[----:B------:R-:W2:Y:S04]  /*0d60*/  @P2 LDG.E R8, desc[UR10][R8.64+0x4] ;  /* 0x0000040a08082981 */ /* 0x000ea8000c1e1900 */
[----:B------:R-:W2:Y:S01]  /*0d70*/  @P2 LDG.E R11, desc[UR10][R10.64] ;  /* 0x0000000a0a0b2981 */ /* 0x000ea2000c1e1900 */
[----:B------:R-:W-:Y:S01]  /*0d80*/  IADD3 R20, PT, PT, R20, 0x2, RZ ;  /* 0x0000000214147810 */ /* 0x000fe20007ffe0ff */
[----:B----4-:R-:W-:-:S04]  /*0d90*/  @P1 IMAD R0, R12, R15, R0 ;  /* 0x0000000f0c001224 */ /* 0x010fc800078e0200 */
[----:B--2---:R-:W-:-:S07]  /*0da0*/  @P2 IMAD R0, R11, R8, R0 ;  /* 0x000000080b002224 */ /* 0x004fce00078e0200 */
.L_x_5:
[----:B------:R-:W-:Y:S05]  /*0db0*/  BRA.U !UP3, `(.L_x_3) ;  /* 0x000000010b407547 */ /* 0x000fea000b800000 */
[----:B------:R-:W-:Y:S01]  /*0dc0*/  IMAD.IADD R7, R5, 0x1, R20 ;  /* 0x0000000105077824 */ /* 0x000fe200078e0214 */
[----:B------:R-:W-:Y:S04]  /*0dd0*/  BSSY.RECONVERGENT B0, `(.L_x_3) ;  /* 0x000000e000007945 */ /* 0x000fe80003800200 */
[----:B------:R-:W-:-:S04]  /*0de0*/  ISETP.GE.AND P1, PT, R7, UR6, PT ;  /* 0x0000000607007c0c */ /* 0x000fc8000bf26270 */
[----:B------:R-:W-:-:S04]  /*0df0*/  ISETP.GT.AND P1, PT, R7, -0x1, !P1 ;  /* 0xffffffff0700780c */ /* 0x000fc80004f24270 */
[----:B------:R-:W-:-:S13]  /*0e00*/  PLOP3.LUT P1, PT, P0, P1, PT, 0x80, 0x8 ;  /* 0x000000000008781c */ /* 0x000fda0000723070 */
[----:B------:R-:W-:Y:S05]  /*0e10*/  @!P1 BRA `(.L_x_6) ;  /* 0x0000000000249947 */ /* 0x000fea0003800000 */
[----:B------:R-:W0:Y:S01]  /*0e20*/  LDC.64 R8, c[0x0][0x380] ;  /* 0x0000e000ff087b82 */ /* 0x000e220000000a00 */
[----:B------:R-:W-:Y:S01]  /*0e30*/  IMAD R7, R6, UR6, R7 ;  /* 0x0000000606077c24 */ /* 0x000fe2000f8e0207 */
[----:B------:R-:W-:-:S06]  /*0e40*/  IADD3 R13, PT, PT, R20, UR12, RZ ;  /* 0x0000000c140d7c10 */ /* 0x000fcc000fffe0ff */
[----:B------:R-:W1:Y:S01]  /*0e50*/  LDC.64 R10, c[0x0][0x388] ;  /* 0x0000e200ff0a7b82 */ /* 0x000e620000000a00 */
[----:B0-----:R-:W-:-:S06]  /*0e60*/  IMAD.WIDE.U32 R6, R7, 0x4, R8 ;  /* 0x0000000407067825 */ /* 0x001fcc00078e0008 */
[----:B------:R-:W2:Y:S01]  /*0e70*/  LDG.E R7, desc[UR10][R6.64] ;  /* 0x0000000a06077981 */ /* 0x000ea2000c1e1900 */
[----:B-1----:R-:W-:-:S06]  /*0e80*/  IMAD.WIDE.U32 R8, R13, 0x4, R10 ;  /* 0x000000040d087825 */ /* 0x002fcc00078e000a */
[----:B------:R-:W2:Y:S02]  /*0e90*/  LDG.E R8, desc[UR10][R8.64] ;  /* 0x0000000a08087981 */ /* 0x000ea4000c1e1900 */
[----:B--2---:R-:W-:-:S07]  /*0ea0*/  IMAD R0, R7, R8, R0 ;  /* 0x0000000807007224 */ /* 0x004fce00078e0200 */
.L_x_6:
[----:B------:R-:W-:Y:S05]  /*0eb0*/  BSYNC.RECONVERGENT B0 ;  /* 0x0000000000007941 */ /* 0x000fea0003800200 */
.L_x_3:
[----:B------:R-:W-:Y:S05]  /*0ec0*/  BRA.U UP0, `(.L_x_7) ;  /* 0xfffffff100bc7547 */ /* 0x000fea000b83ffff */
.L_x_0:
[----:B------:R-:W0:Y:S01]  /*0ed0*/  LDC.64 R4, c[0x0][0x390] ;  /* 0x0000e400ff047b82 */ /* 0x000e220000000a00 */
[----:B------:R-:W-:-:S04]  /*0ee0*/  IMAD R3, R2, UR6, R3 ;  /* 0x0000000602037c24 */ /* 0x000fc8000f8e0203 */
[----:B0-----:R-:W-:-:S05]  /*0ef0*/  IMAD.WIDE R2, R3, 0x4, R4 ;  /* 0x0000000403027825 */ /* 0x001fca00078e0204 */
[----:B------:R-:W-:Y:S01]  /*0f00*/  STG.E desc[UR10][R2.64], R0 ;  /* 0x0000000002007986 */ /* 0x000fe2000c10190a */
[----:B------:R-:W-:Y:S05]  /*0f10*/  EXIT ;  /* 0x000000000000794d */ /* 0x000fea0003800000 */
.L_x_8:
[----:B------:R-:W-:-:S00]  /*0f20*/  BRA `(.L_x_8) ;  /* 0xfffffffc00fc7947 */ /* 0x000fc0000383ffff */
[----:B------:R-:W-:-:S00]  /*0f30*/  NOP ;  /* 0x0000000000007918 */ /* 0x000fc00000000000 */
        /* <DEDUP_REMOVED lines=12> */
.L_x_12:


//--------------------- .text._Z19matrixMultiplyTiledPfS_S_i --------------------------
	.section	.text._Z19matrixMultiplyTiledPfS_S_i,"ax",@progbits
	.align	128
        .global         _Z19matrixMultiplyTiledPfS_S_i
        .type           _Z19matrixMultiplyTiledPfS_S_i,@function
        .size           _Z19matrixMultiplyTiledPfS_S_i,(.L_x_13 - _Z19matrixMultiplyTiledPfS_S_i)
        .other          _Z19matrixMultiplyTiledPfS_S_i,@"STO_CUDA_ENTRY STV_DEFAULT"
_Z19matrixMultiplyTiledPfS_S_i:
.text._Z19matrixMultiplyTiledPfS_S_i:
[----:B------:R-:W-:Y:S01]  /*0000*/  LDC R1, c[0x0][0x37c] ;  /* 0x0000df00ff017b82 */ /* 0x000fe20000000800 */
[----:B------:R-:W0:Y:S01]  /*0010*/  LDCU UR4, c[0x0][0x398] ;  /* 0x00007300ff0477ac */ /* 0x000e220008000800 */
[----:B------:R-:W1:Y:S01]  /*0020*/  S2R R5, SR_CTAID.Y ;  /* 0x0000000000057919 */ /* 0x000e620000002600 */
[----:B------:R-:W-:Y:S01]  /*0030*/  HFMA2 R25, -RZ, RZ, 0, 0 ;  /* 0x00000000ff197431 */ /* 0x000fe200000001ff */
[----:B------:R-:W2:Y:S01]  /*0040*/  LDCU.64 UR8, c[0x0][0x358] ;  /* 0x00006b00ff0877ac */ /* 0x000ea20008000a00 */
[----:B------:R-:W1:Y:S01]  /*0050*/  S2R R2, SR_TID.Y ;  /* 0x0000000000027919 */ /* 0x000e620000002200 */
[----:B------:R-:W3:Y:S01]  /*0060*/  S2R R10, SR_CTAID.X ;  /* 0x00000000000a7919 */ /* 0x000ee20000002500 */
[----:B------:R-:W3:Y:S01]  /*0070*/  S2R R3, SR_TID.X ;  /* 0x0000000000037919 */ /* 0x000ee20000002100 */
[----:B0-----:R-:W-:-:S04]  /*0080*/  MOV R6, UR4 ;  /* 0x0000000400067c02 */ /* 0x001fc80008000f00 */
[----:B------:R-:W-:Y:S02]  /*0090*/  ISETP.GE.AND P0, PT, R6, 0x1, PT ;  /* 0x000000010600780c */ /* 0x000fe40003f06270 */
[----:B-1----:R-:W-:Y:S02]  /*00a0*/  LEA R5, R5, R2, 0x4 ;  /* 0x0000000205057211 */ /* 0x002fe400078e20ff */
[----:B---3--:R-:W-:-:S09]  /*00b0*/  LEA R4, R10, R3, 0x4 ;  /* 0x000000030a047211 */ /* 0x008fd200078e20ff */
[----:B--2---:R-:W-:Y:S05]  /*00c0*/  @!P0 BRA `(.L_x_9) ;  /* 0x0000000400348947 */ /* 0x004fea0003800000 */
[----:B------:R-:W0:Y:S01]  /*00d0*/  S2UR UR6, SR_CgaCtaId ;  /* 0x00000000000679c3 */ /* 0x000e220000008800 */
[----:B------:R-:W-:Y:S01]  /*00e0*/  UMOV UR4, 0x400 ;  /* 0x0000040000047882 */ /* 0x000fe20000000000 */
[----:B------:R-:W-:Y:S01]  /*00f0*/  IADD3 R8, PT, PT, R6, 0xf, RZ ;  /* 0x0000000f06087810 */ /* 0x000fe20007ffe0ff */
[----:B------:R-:W-:Y:S01]  /*0100*/  UIADD3 UR5, UPT, UPT, UR4, 0x400, URZ ;  /* 0x0000040004057890 */ /* 0x000fe2000fffe0ff */
[-CC-:B------:R-:W-:Y:S01]  /*0110*/  IMAD R7, R2, R6.reuse, R3.reuse ;  /* 0x0000000602077224 */ /* 0x180fe200078e0203 */
[----:B------:R-:W-:Y:S01]  /*0120*/  MOV R25, RZ ;  /* 0x000000ff00197202 */ /* 0x000fe20000000f00 */
[----:B------:R-:W-:Y:S01]  /*0130*/  IMAD R18, R5, R6, R3 ;  /* 0x0000000605127224 */ /* 0x000fe200078e0203 */
[----:B------:R-:W-:Y:S01]  /*0140*/  SHF.R.U32.HI R8, RZ, 0x4, R8 ;  /* 0x00000004ff087819 */ /* 0x000fe20000011608 */
[----:B------:R-:W1:Y:S01]  /*0150*/  LDC R0, c[0x0][0x398] ;  /* 0x0000e600ff007b82 */ /* 0x000e620000000800 */
[----:B------:R-:W-:Y:S02]  /*0160*/  IMAD R7, R10, 0x10, R7 ;  /* 0x000000100a077824 */ /* 0x000fe400078e0207 */
[----:B------:R-:W-:-:S05]  /*0170*/  IADD3 R19, PT, PT, -R8, RZ, RZ ;  /* 0x000000ff08137210 */ /* 0x000fca0007ffe1ff */
[----:B------:R-:W2:Y:S01]  /*0180*/  LDC.64 R22, c[0x0][0x380] ;  /* 0x0000e000ff167b82 */ /* 0x000ea20000000a00 */
[----:B0-----:R-:W-:Y:S02]  /*0190*/  ULEA UR5, UR6, UR5, 0x18 ;  /* 0x0000000506057291 */ /* 0x001fe4000f8ec0ff */
[----:B------:R-:W-:-:S04]  /*01a0*/  ULEA UR4, UR6, UR4, 0x18 ;  /* 0x0000000406047291 */ /* 0x000fc8000f8ec0ff */
[----:B------:R-:W-:Y:S02]  /*01b0*/  LEA R17, R3, UR5, 0x2 ;  /* 0x0000000503117c11 */ /* 0x000fe4000f8e10ff */
[----:B------:R-:W-:-:S03]  /*01c0*/  LEA R16, R2, UR4, 0x6 ;  /* 0x0000000402107c11 */ /* 0x000fc6000f8e30ff */
[----:B------:R-:W-:Y:S01]  /*01d0*/  IMAD R21, R2, 0x40, R17 ;  /* 0x0000004002157824 */ /* 0x000fe200078e0211 */
[----:B------:R-:W-:-:S07]  /*01e0*/  LEA R20, R3, R16, 0x2 ;  /* 0x0000001003147211 */ /* 0x000fce00078e10ff */
.L_x_10:
[----:B-1----:R-:W-:Y:S01]  /*01f0*/  MOV R6, R0 ;  /* 0x0000000000067202 */ /* 0x002fe20000000f00 */
[----:B------:R-:W-:Y:S01]  /*0200*/  HFMA2 R29, -RZ, RZ, 0, 0 ;  /* 0x00000000ff1d7431 */ /* 0x000fe200000001ff */
[----:B------:R-:W-:Y:S01]  /*0210*/  MOV R24, RZ ;  /* 0x000000ff00187202 */ /* 0x000fe20000000f00 */
[----:B--2---:R-:W-:Y:S01]  /*0220*/  IMAD.WIDE R8, R18, 0x4, R22 ;  /* 0x0000000412087825 */ /* 0x004fe200078e0216 */
[-C--:B------:R-:W-:Y:S02]  /*0230*/  ISETP.GE.AND P0, PT, R2, R6.reuse, PT ;  /* 0x000000060200720c */ /* 0x080fe40003f06270 */
[-C--:B------:R-:W-:Y:S02]  /*0240*/  ISETP.GE.AND P1, PT, R3, R6.reuse, PT ;  /* 0x000000060300720c */ /* 0x080fe40003f26270 */
[-C--:B------:R-:W-:Y:S02]  /*0250*/  ISETP.GE.U32.OR P0, PT, R4, R6.reuse, P0 ;  /* 0x000000060400720c */ /* 0x080fe40000706470 */
[----:B------:R-:W-:-:S11]  /*0260*/  ISETP.GE.U32.OR P1, PT, R5, R6, P1 ;  /* 0x000000060500720c */ /* 0x000fd60000f26470 */
[----:B------:R-:W0:Y:S02]  /*0270*/  @!P0 LDC.64 R10, c[0x0][0x388] ;  /* 0x0000e200ff0a8b82 */ /* 0x000e240000000a00 */
[----:B------:R-:W2:Y:S01]  /*0280*/  @!P1 LDG.E R29, desc[UR8][R8.64] ;  /* 0x00000008081d9981 */ /* 0x000ea2000c1e1900 */
[----:B0-----:R-:W-:-:S05]  /*0290*/  @!P0 IMAD.WIDE.U32 R10, R7, 0x4, R10 ;  /* 0x00000004070a8825 */ /* 0x001fca00078e000a */
[----:B------:R-:W3:Y:S01]  /*02a0*/  @!P0 LDG.E R24, desc[UR8][R10.64] ;  /* 0x000000080a188981 */ /* 0x000ee2000c1e1900 */
[----:B------:R-:W-:-:S05]  /*02b0*/  VIADD R19, R19, 0x1 ;  /* 0x0000000113137836 */ /* 0x000fca0000000000 */
[----:B------:R-:W-:Y:S02]  /*02c0*/  ISETP.NE.AND P0, PT, R19, RZ, PT ;  /* 0x000000ff1300720c */ /* 0x000fe40003f05270 */
[----:B------:R-:W-:Y:S02]  /*02d0*/  IADD3 R18, PT, PT, R18, 0x10, RZ ;  /* 0x0000001012127810 */ /* 0x000fe40007ffe0ff */
[----:B------:R-:W-:Y:S02]  /*02e0*/  IADD3 R2, PT, PT, R2, 0x10, RZ ;  /* 0x0000001002027810 */ /* 0x000fe40007ffe0ff */
[----:B------:R-:W-:Y:S02]  /*02f0*/  IADD3 R3, PT, PT, R3, 0x10, RZ ;  /* 0x0000001003037810 */ /* 0x000fe40007ffe0ff */
[----:B------:R-:W-:Y:S01]  /*0300*/  LEA R7, R6, R7, 0x4 ;  /* 0x0000000706077211 */ /* 0x000fe200078e20ff */
[----:B--2---:R-:W-:Y:S04]  /*0310*/  STS [R20], R29 ;  /* 0x0000001d14007388 */ /* 0x004fe80000000800 */
[----:B---3--:R-:W-:Y:S01]  /*0320*/  STS [R21], R24 ;  /* 0x0000001815007388 */ /* 0x008fe20000000800 */
[----:B------:R-:W-:Y:S06]  /*0330*/  BAR.SYNC.DEFER_BLOCKING 0x0 ;  /* 0x0000000000007b1d */ /* 0x000fec0000010000 */
[----:B------:R-:W-:Y:S04]  /*0340*/  LDS R26, [R17] ;  /* 0x00000000111a7984 */ /* 0x000fe80000000800 */
[----:B------:R-:W0:Y:S04]  /*0350*/  LDS.128 R12, [R16] ;  /* 0x00000000100c7984 */ /* 0x000e280000000c00 */
[----:B------:R-:W1:Y:S04]  /*0360*/  LDS R28, [R17+0x40] ;  /* 0x00004000111c7984 */ /* 0x000e680000000800 */
[----:B------:R-:W2:Y:S04]  /*0370*/  LDS R27, [R17+0x80] ;  /* 0x00008000111b7984 */ /* 0x000ea80000000800 */
[----:B------:R-:W-:Y:S04]  /*0380*/  LDS.128 R8, [R16+0x10] ;  /* 0x0000100010087984 */ /* 0x000fe80000000c00 */
[----:B------:R-:W-:Y:S01]  /*0390*/  LDS R24, [R17+0x140] ;  /* 0x0001400011187984 */ /* 0x000fe20000000800 */
[----:B0-----:R-:W-:-:S03]  /*03a0*/  FFMA R26, R12, R26, R25 ;  /* 0x0000001a0c1a7223 */ /* 0x001fc60000000019 */
[----:B------:R-:W0:Y:S01]  /*03b0*/  LDS R12, [R17+0xc0] ;  /* 0x0000c000110c7984 */ /* 0x000e220000000800 */
[----:B-1----:R-:W-:-:S03]  /*03c0*/  FFMA R26, R28, R13, R26 ;  /* 0x0000000d1c1a7223 */ /* 0x002fc6000000001a */
[----:B------:R-:W1:Y:S04]  /*03d0*/  LDS R13, [R17+0x100] ;  /* 0x00010000110d7984 */ /* 0x000e680000000800 */
[----:B------:R-:W3:Y:S01]  /*03e0*/  LDS R25, [R17+0x180] ;  /* 0x0001800011197984 */ /* 0x000ee20000000800 */
[----:B--2---:R-:W-:-:S04]  /*03f0*/  FFMA R27, R27, R14, R26 ;  /* 0x0000000e1b1b7223 */ /* 0x004fc8000000001a */
[----:B0-----:R-:W-:Y:S02]  /*0400*/  FFMA R15, R12, R15, R27 ;  /* 0x0000000f0c0f7223 */ /* 0x001fe4000000001b */
[----:B------:R-:W-:Y:S02]  /*0410*/  LDS R27, [R17+0x200] ;  /* 0x00020000111b7984 */ /* 0x000fe40000000800 */
[----:B-1----:R-:W-:Y:S02]  /*0420*/  FFMA R13, R8, R13, R15 ;  /* 0x0000000d080d7223 */ /* 0x002fe4000000000f */
[----:B------:R-:W0:Y:S02]  /*0430*/  LDS R8, [R17+0x1c0] ;  /* 0x0001c00011087984 */ /* 0x000e240000000800 */
[----:B------:R-:W-:Y:S02]  /*0440*/  FFMA R26, R24, R9, R13 ;  /* 0x00000009181a7223 */ /* 0x000fe4000000000d */
[----:B------:R-:W1:Y:S04]  /*0450*/  LDS.128 R12, [R16+0x20] ;  /* 0x00002000100c7984 */ /* 0x000e680000000c00 */
[----:B------:R-:W2:Y:S01]  /*0460*/  LDS R24, [R17+0x240] ;  /* 0x0002400011187984 */ /* 0x000ea20000000800 */
[----:B---3--:R-:W-:-:S03]  /*0470*/  FFMA R9, R25, R10, R26 ;  /* 0x0000000a19097223 */ /* 0x008fc6000000001a */
[----:B------:R-:W3:Y:S01]  /*0480*/  LDS R25, [R17+0x280] ;  /* 0x0002800011197984 */ /* 0x000ee20000000800 */
[----:B0-----:R-:W-:-:S04]  /*0490*/  FFMA R9, R8, R11, R9 ;  /* 0x0000000b08097223 */ /* 0x001fc80000000009 */
[----:B-1----:R-:W-:Y:S02]  /*04a0*/  FFMA R9, R12, R27, R9 ;  /* 0x0000001b0c097223 */ /* 0x002fe40000000009 */
[----:B------:R-:W0:Y:S02]  /*04b0*/  LDS R12, [R17+0x2c0] ;  /* 0x0002c000110c7984 */ /* 0x000e240000000800 */
[----:B--2---:R-:W-:Y:S02]  /*04c0*/  FFMA R24, R24, R13, R9 ;  /* 0x0000000d18187223 */ /* 0x004fe40000000009 */
[----:B------:R-:W-:Y:S04]  /*04d0*/  LDS R13, [R17+0x300] ;  /* 0x00030000110d7984 */ /* 0x000fe80000000800 */
[----:B------:R-:W1:Y:S01]  /*04e0*/  LDS.128 R8, [R16+0x30] ;  /* 0x0000300010087984 */ /* 0x000e620000000c00 */
[----:B---3--:R-:W-:-:S03]  /*04f0*/  FFMA R25, R25, R14, R24 ;  /* 0x0000000e19197223 */ /* 0x008fc60000000018 */
[----:B------:R-:W2:Y:S04]  /*0500*/  LDS R27, [R17+0x340] ;  /* 0x00034000111b7984 */ /* 0x000ea80000000800 */
[----:B------:R-:W3:Y:S04]  /*0510*/  LDS R24, [R17+0x380] ;  /* 0x0003800011187984 */ /* 0x000ee80000000800 */
[----:B------:R-:W4:Y:S01]  /*0520*/  LDS R14, [R17+0x3c0] ;  /* 0x0003c000110e7984 */ /* 0x000f220000000800 */
[----:B0-----:R-:W-:-:S04]  /*0530*/  FFMA R15, R12, R15, R25 ;  /* 0x0000000f0c0f7223 */ /* 0x001fc80000000019 */
[----:B-1----:R-:W-:-:S04]  /*0540*/  FFMA R8, R8, R13, R15 ;  /* 0x0000000d08087223 */ /* 0x002fc8000000000f */
[----:B--2---:R-:W-:-:S04]  /*0550*/  FFMA R9, R27, R9, R8 ;  /* 0x000000091b097223 */ /* 0x004fc80000000008 */
[----:B---3--:R-:W-:-:S04]  /*0560*/  FFMA R9, R24, R10, R9 ;  /* 0x0000000a18097223 */ /* 0x008fc80000000009 */
[----:B----4-:R-:W-:Y:S01]  /*0570*/  FFMA R25, R14, R11, R9 ;  /* 0x0000000b0e197223 */ /* 0x010fe20000000009 */
[----:B------:R-:W-:Y:S06]  /*0580*/  BAR.SYNC.DEFER_BLOCKING 0x0 ;  /* 0x0000000000007b1d */ /* 0x000fec0000010000 */
[----:B------:R-:W-:Y:S05]  /*0590*/  @P0 BRA `(.L_x_10) ;  /* 0xfffffffc00140947 */ /* 0x000fea000383ffff */
.L_x_9:
[----:B------:R-:W-:-:S04]  /*05a0*/  VIMNMX R3, PT, PT, R5, R4, !PT ;  /* 0x0000000405037248 */ /* 0x000fc80007fe0100 */
[----:B------:R-:W-:-:S13]  /*05b0*/  ISETP.GE.AND P0, PT, R3, R6, PT ;  /* 0x000000060300720c */ /* 0x000fda0003f06270 */
[----:B------:R-:W-:Y:S05]  /*05c0*/  @P0 EXIT ;  /* 0x000000000000094d */ /* 0x000fea0003800000 */
[----:B------:R-:W0:Y:S01]  /*05d0*/  LDC.64 R2, c[0x0][0x390] ;  /* 0x0000e400ff027b82 */ /* 0x000e220000000a00 */
[----:B------:R-:W-:-:S04]  /*05e0*/  IMAD R5, R5, R6, R4 ;  /* 0x0000000605057224 */ /* 0x000fc800078e0204 */
[----:B0-----:R-:W-:-:S05]  /*05f0*/  IMAD.WIDE.U32 R2, R5, 0x4, R2 ;  /* 0x0000000405027825 */ /* 0x001fca00078e0002 */
[----:B------:R-:W-:Y:S01]  /*0600*/  STG.E desc[UR8][R2.64], R25 ;  /* 0x0000001902007986 */ /* 0x000fe2000c101908 */
[----:B------:R-:W-:Y:S05]  /*0610*/  EXIT ;  /* 0x000000000000794d */ /* 0x000fea0003800000 */
.L_x_11:
        /* <DEDUP_REMOVED lines=14> */
.L_x_13:


//--------------------- .nv.shared.reserved.0     --------------------------
	.section	.nv.shared.reserved.0,"aw",@nobits
	.weak		__nv_reservedSMEM_offset_0_alias
	.size		__nv_reservedSMEM_offset_0_alias, 0, 64
	.other		__nv_reservedSMEM_offset_0_alias,@"STO_CUDA_RESERVED_SHARED STV_DEFAULT"
__nv_reservedSMEM_offset_0_alias:
	.zero		0
	.zero		64


//--------------------- .nv.shared._Z19matrixMultiplyTiledPfS_S_i --------------------------
	.section	.nv.shared._Z19matrixMultiplyTiledPfS_S_i,"aw",@nobits
	.sectionflags	@""
	.align	4
.nv.shared._Z19matrixMultiplyTiledPfS_S_i:
	.zero		3072


//--------------------- .nv.constant0._Z9conv2dGPUPjPiS0_ii --------------------------
	.section	.nv.constant0._Z9conv2dGPUPjPiS0_ii,"a",@progbits
	.sectionflags	@""
	.align	4
.nv.constant0._Z9conv2dGPUPjPiS0_ii:
	.zero		928


//--------------------- .nv.constant0._Z19matrixMultiplyTiledPfS_S_i --------------------------
	.section	.nv.constant0._Z19matrixMultiplyTiledPfS_S_i,"a",@progbits
	.sectionflags	@""
	.align	4
.nv.constant0._Z19matrixMultiplyTiledPfS_S_i:
	.zero		924


//--------------------- SYMBOLS --------------------------

	.type		.nv.reservedSmem.offset0,@object
	.size		.nv.reservedSmem.offset0,0x4
	.type		.nv.reservedSmem.cap,@object
	.size		.nv.reservedSmem.cap,0x4
